	.target	sm_90a

	.elftype	@"ET_EXEC"


//--------------------- .note.nv.tkinfo           --------------------------
	.section	.note.nv.tkinfo,"",@"SHT_NOTE"
	.sectionflags	@"SHF_NOTE_NV_TKINFO"
	.tkinfo
        /*0018*/ 	.word	0x00000002
        /*0030*/ 	.string	""
        /*0030*/ 	.string	"ptxas"
        /*0030*/ 	.string	"Cuda compilation tools, release 13.0, V13.0.88"
        /*0030*/ 	.string	"Build cuda_13.0.r13.0/compiler.36424714_0"
        /*0030*/ 	.string	"-arch sm_90a -m 64 "



//--------------------- .note.nv.cuinfo           --------------------------
	.section	.note.nv.cuinfo,"",@"SHT_NOTE"
	.sectionflags	@"SHF_NOTE_NV_CUINFO"
        /*0018*/ 	.short	0x0002
        /*001a*/ 	.short	0x005a
        /*001c*/ 	.short	0x0082
	.zero		2


//--------------------- .nv.info                  --------------------------
	.section	.nv.info,"",@"SHT_CUDA_INFO"
	.align	4


	//----- nvinfo : EIATTR_REGCOUNT
	.align		4
        /*0000*/ 	.byte	0x04, 0x2f
        /*0002*/ 	.short	(.L_15 - .L_14)
	.align		4
.L_14:
        /*0004*/ 	.word	index@(_ZN7cutlass13device_kernelINS_4gemm6kernel13GemmUniversalIN4cute5tupleIJiiiiEEENS1_10collective13CollectiveMmaINS1_34MainloopSm90TmaGmmaWarpSpecializedILi2ENS5_IJNS4_1CILi1EEESB_SB_EEENS1_32KernelTmaWarpSpecializedPingpongEEENS5_IJNSA_ILi64EEESF_SF_EEENS_10tfloat32_tENS5_IJlSB_lEEESH_SI_NS4_8TiledMMAINS4_8MMA_AtomIJNS4_4SM904GMMA29MMA_64x64x8_F32TF32TF32_SS_TNILNSM_7ScaleInE1ELSO_1EEEEEENS4_6LayoutISC_NS5_IJNSA_ILi0EEESS_SS_EEEEENS5_IJNS4_10UnderscoreESV_SV_EEEEENS4_13SM90_TMA_LOADENS4_14ComposedLayoutINS4_7SwizzleILi3ELi4ELi3EEENS4_18smem_ptr_flag_bitsILi32EEENSR_INS5_IJNSA_ILi8EEENSA_ILi32EEEEEENS5_IJS15_SB_EEEEEEEvNS4_8identityESY_S19_vS1A_EENS_8epilogue10collective6detail29Sm90TmaWarpSpecializedAdapterINS1D_15DefaultEpilogueISH_SI_SI_NS1C_6thread17LinearCombinationISH_Li1EffLNS1H_9ScaleType4KindE0ELNS_15FloatRoundStyleE2ESH_EENS1_15EpilogueDefaultEEEEEvvEEEEvNT_6ParamsE)
        /*0008*/ 	.word	0x000000a8


	//----- nvinfo : EIATTR_FRAME_SIZE
	.align		4
.L_15:
        /*000c*/ 	.byte	0x04, 0x11
        /*000e*/ 	.short	(.L_17 - .L_16)
	.align		4
.L_16:
        /*0010*/ 	.word	index@(_ZN7cutlass13device_kernelINS_4gemm6kernel13GemmUniversalIN4cute5tupleIJiiiiEEENS1_10collective13CollectiveMmaINS1_34MainloopSm90TmaGmmaWarpSpecializedILi2ENS5_IJNS4_1CILi1EEESB_SB_EEENS1_32KernelTmaWarpSpecializedPingpongEEENS5_IJNSA_ILi64EEESF_SF_EEENS_10tfloat32_tENS5_IJlSB_lEEESH_SI_NS4_8TiledMMAINS4_8MMA_AtomIJNS4_4SM904GMMA29MMA_64x64x8_F32TF32TF32_SS_TNILNSM_7ScaleInE1ELSO_1EEEEEENS4_6LayoutISC_NS5_IJNSA_ILi0EEESS_SS_EEEEENS5_IJNS4_10UnderscoreESV_SV_EEEEENS4_13SM90_TMA_LOADENS4_14ComposedLayoutINS4_7SwizzleILi3ELi4ELi3EEENS4_18smem_ptr_flag_bitsILi32EEENSR_INS5_IJNSA_ILi8EEENSA_ILi32EEEEEENS5_IJS15_SB_EEEEEEEvNS4_8identityESY_S19_vS1A_EENS_8epilogue10collective6detail29Sm90TmaWarpSpecializedAdapterINS1D_15DefaultEpilogueISH_SI_SI_NS1C_6thread17LinearCombinationISH_Li1EffLNS1H_9ScaleType4KindE0ELNS_15FloatRoundStyleE2ESH_EENS1_15EpilogueDefaultEEEEEvvEEEEvNT_6ParamsE)
        /*0014*/ 	.word	0x00000000


	//----- nvinfo : EIATTR_MIN_STACK_SIZE
	.align		4
.L_17:
        /*0018*/ 	.byte	0x04, 0x12
        /*001a*/ 	.short	(.L_19 - .L_18)
	.align		4
.L_18:
        /*001c*/ 	.word	index@(_ZN7cutlass13device_kernelINS_4gemm6kernel13GemmUniversalIN4cute5tupleIJiiiiEEENS1_10collective13CollectiveMmaINS1_34MainloopSm90TmaGmmaWarpSpecializedILi2ENS5_IJNS4_1CILi1EEESB_SB_EEENS1_32KernelTmaWarpSpecializedPingpongEEENS5_IJNSA_ILi64EEESF_SF_EEENS_10tfloat32_tENS5_IJlSB_lEEESH_SI_NS4_8TiledMMAINS4_8MMA_AtomIJNS4_4SM904GMMA29MMA_64x64x8_F32TF32TF32_SS_TNILNSM_7ScaleInE1ELSO_1EEEEEENS4_6LayoutISC_NS5_IJNSA_ILi0EEESS_SS_EEEEENS5_IJNS4_10UnderscoreESV_SV_EEEEENS4_13SM90_TMA_LOADENS4_14ComposedLayoutINS4_7SwizzleILi3ELi4ELi3EEENS4_18smem_ptr_flag_bitsILi32EEENSR_INS5_IJNSA_ILi8EEENSA_ILi32EEEEEENS5_IJS15_SB_EEEEEEEvNS4_8identityESY_S19_vS1A_EENS_8epilogue10collective6detail29Sm90TmaWarpSpecializedAdapterINS1D_15DefaultEpilogueISH_SI_SI_NS1C_6thread17LinearCombinationISH_Li1EffLNS1H_9ScaleType4KindE0ELNS_15FloatRoundStyleE2ESH_EENS1_15EpilogueDefaultEEEEEvvEEEEvNT_6ParamsE)
        /*0020*/ 	.word	0x00000000
.L_19:


//--------------------- .nv.compat                --------------------------
	.section	.nv.compat,"",@"SHT_CUDA_COMPAT_INFO"
	.align	4
        /*0000*/ 	.byte	0x02, 0x09, 0x01, 0x00, 0x02, 0x02, 0x04, 0x00, 0x02, 0x05, 0x05, 0x00, 0x03, 0x07, 0x01, 0x01
        /*0010*/ 	.byte	0x02, 0x03, 0x01, 0x00, 0x02, 0x06, 0x01, 0x00, 0x04, 0x0b, 0x08, 0x00, 0x00, 0x00, 0x00, 0x00
        /*0020*/ 	.byte	0x00, 0x00, 0x00, 0x00


//--------------------- .nv.info._ZN7cutlass13device_kernelINS_4gemm6kernel13GemmUniversalIN4cute5tupleIJiiiiEEENS1_10collective13CollectiveMmaINS1_34MainloopSm90TmaGmmaWarpSpecializedILi2ENS5_IJNS4_1CILi1EEESB_SB_EEENS1_32KernelTmaWarpSpecializedPingpongEEENS5_IJNSA_ILi64EEESF_SF_EEENS_10tfloat32_tENS5_IJlSB_lEEESH_SI_NS4_8TiledMMAINS4_8MMA_AtomIJNS4_4SM904GMMA29MMA_64x64x8_F32TF32TF32_SS_TNILNSM_7ScaleInE1ELSO_1EEEEEENS4_6LayoutISC_NS5_IJNSA_ILi0EEESS_SS_EEEEENS5_IJNS4_10UnderscoreESV_SV_EEEEENS4_13SM90_TMA_LOADENS4_14ComposedLayoutINS4_7SwizzleILi3ELi4ELi3EEENS4_18smem_ptr_flag_bitsILi32EEENSR_INS5_IJNSA_ILi8EEENSA_ILi32EEEEEENS5_IJS15_SB_EEEEEEEvNS4_8identityESY_S19_vS1A_EENS_8epilogue10collective6detail29Sm90TmaWarpSpecializedAdapterINS1D_15DefaultEpilogueISH_SI_SI_NS1C_6thread17LinearCombinationISH_Li1EffLNS1H_9ScaleType4KindE0ELNS_15FloatRoundStyleE2ESH_EENS1_15EpilogueDefaultEEEEEvvEEEEvNT_6ParamsE --------------------------
	.section	.nv.info._ZN7cutlass13device_kernelINS_4gemm6kernel13GemmUniversalIN4cute5tupleIJiiiiEEENS1_10collective13CollectiveMmaINS1_34MainloopSm90TmaGmmaWarpSpecializedILi2ENS5_IJNS4_1CILi1EEESB_SB_EEENS1_32KernelTmaWarpSpecializedPingpongEEENS5_IJNSA_ILi64EEESF_SF_EEENS_10tfloat32_tENS5_IJlSB_lEEESH_SI_NS4_8TiledMMAINS4_8MMA_AtomIJNS4_4SM904GMMA29MMA_64x64x8_F32TF32TF32_SS_TNILNSM_7ScaleInE1ELSO_1EEEEEENS4_6LayoutISC_NS5_IJNSA_ILi0EEESS_SS_EEEEENS5_IJNS4_10UnderscoreESV_SV_EEEEENS4_13SM90_TMA_LOADENS4_14ComposedLayoutINS4_7SwizzleILi3ELi4ELi3EEENS4_18smem_ptr_flag_bitsILi32EEENSR_INS5_IJNSA_ILi8EEENSA_ILi32EEEEEENS5_IJS15_SB_EEEEEEEvNS4_8identityESY_S19_vS1A_EENS_8epilogue10collective6detail29Sm90TmaWarpSpecializedAdapterINS1D_15DefaultEpilogueISH_SI_SI_NS1C_6thread17LinearCombinationISH_Li1EffLNS1H_9ScaleType4KindE0ELNS_15FloatRoundStyleE2ESH_EENS1_15EpilogueDefaultEEEEEvvEEEEvNT_6ParamsE,"",@"SHT_CUDA_INFO"
	.sectionflags	@""
	.align	4


	//----- nvinfo : EIATTR_CUDA_API_VERSION
	.align		4
        /*0000*/ 	.byte	0x04, 0x37
        /*0002*/ 	.short	(.L_21 - .L_20)
.L_20:
        /*0004*/ 	.word	0x00000082


	//----- nvinfo : EIATTR_KPARAM_INFO
	.align		4
.L_21:
        /*0008*/ 	.byte	0x04, 0x17
        /*000a*/ 	.short	(.L_23 - .L_22)
.L_22:
        /*000c*/ 	.word	0x00000000
        /*0010*/ 	.short	0x0000
        /*0012*/ 	.short	0x0070
        /*0014*/ 	.byte	0x00, 0xf0, 0x01, 0x10


	//----- nvinfo : EIATTR_SPARSE_MMA_MASK
	.align		4
.L_23:
        /*0018*/ 	.byte	0x03, 0x50
        /*001a*/ 	.short	0x0000


	//----- nvinfo : EIATTR_MAXREG_COUNT
	.align		4
        /*001c*/ 	.byte	0x03, 0x1b
        /*001e*/ 	.short	0x00a8


	//----- nvinfo : EIATTR_NUM_BARRIERS
	.align		4
        /*0020*/ 	.byte	0x02, 0x4c
        /*0022*/ 	.byte	0x01
	.zero		1


	//----- nvinfo : EIATTR_EXTERNS
	.align		4
        /*0024*/ 	.byte	0x04, 0x0f
        /*0026*/ 	.short	(.L_25 - .L_24)


	//   ....[0]....
	.align		4
.L_24:
        /*0028*/ 	.word	index@(__assertfail)


	//----- nvinfo : EIATTR_MERCURY_ISA_VERSION
	.align		4
.L_25:
        /*002c*/ 	.byte	0x03, 0x5f
        /*002e*/ 	.short	0x0101


	//----- nvinfo : EIATTR_INT_WARP_WIDE_INSTR_OFFSETS
	.align		4
        /*0030*/ 	.byte	0x04, 0x31
        /*0032*/ 	.short	(.L_27 - .L_26)


	//   ....[0]....
.L_26:
        /*0034*/ 	.word	0x00000430


	//   ....[1]....
        /*0038*/ 	.word	0x00000450


	//   ....[2]....
        /*003c*/ 	.word	0x000004d0


	//   ....[3]....
        /*0040*/ 	.word	0x000004e0


	//   ....[4]....
        /*0044*/ 	.word	0x000004f0


	//   ....[5]....
        /*0048*/ 	.word	0x00000510


	//   ....[6]....
        /*004c*/ 	.word	0x00000570


	//   ....[7]....
        /*0050*/ 	.word	0x00000590


	//----- nvinfo : EIATTR_COOP_GROUP_MASK_REGIDS
	.align		4
.L_27:
        /*0054*/ 	.byte	0x04, 0x29
        /*0056*/ 	.short	(.L_29 - .L_28)


	//   ....[0]....
.L_28:
        /*0058*/ 	.word	0xffffffff


	//   ....[1]....
        /*005c*/ 	.word	0xffffffff


	//   ....[2]....
        /*0060*/ 	.word	0xffffffff


	//   ....[3]....
        /*0064*/ 	.word	0xffffffff


	//   ....[4]....
        /*0068*/ 	.word	0xffffffff


	//   ....[5]....
        /*006c*/ 	.word	0xffffffff


	//----- nvinfo : EIATTR_COOP_GROUP_INSTR_OFFSETS
	.align		4
.L_29:
        /*0070*/ 	.byte	0x04, 0x28
        /*0072*/ 	.short	(.L_31 - .L_30)


	//   ....[0]....
.L_30:
        /*0074*/ 	.word	0x00000050


	//   ....[1]....
        /*0078*/ 	.word	0x00000080


	//   ....[2]....
        /*007c*/ 	.word	0x00000180


	//   ....[3]....
        /*0080*/ 	.word	0x00000350


	//   ....[4]....
        /*0084*/ 	.word	0x00000390


	//   ....[5]....
        /*0088*/ 	.word	0x000003d0


	//----- nvinfo : EIATTR_REG_RECONFIG
	.align		4
.L_31:
        /*008c*/ 	.byte	0x01, 0x54
	.zero		2


	//----- nvinfo : EIATTR_SYSCALL_OFFSETS
	.align		4
        /*0090*/ 	.byte	0x04, 0x46
        /*0092*/ 	.short	(.L_33 - .L_32)


	//   ....[0]....
.L_32:
        /*0094*/ 	.word	0x000017c0


	//----- nvinfo : EIATTR_MBARRIER_INSTR_OFFSETS
	.align		4
.L_33:
        /*0098*/ 	.byte	0x04, 0x39
        /*009a*/ 	.short	(.L_35 - .L_34)


	//   ....[0]....
.L_34:
        /*009c*/ 	.word	0x00000300
        /*00a0*/ 	.word	0x000000ff
        /*00a4*/ 	.word	0x00000000
        /*00a8*/ 	.short	0x0100
        /*00aa*/ 	.byte	0x09
	.zero		1


	//   ....[1]....
        /*00ac*/ 	.word	0x00000310
        /*00b0*/ 	.word	0x000000ff
        /*00b4*/ 	.word	0x00000010
        /*00b8*/ 	.short	0x0100
        /*00ba*/ 	.byte	0x09
	.zero		1


	//   ....[2]....
        /*00bc*/ 	.word	0x00000320
        /*00c0*/ 	.word	0x000000ff
        /*00c4*/ 	.word	0x00000008
        /*00c8*/ 	.short	0x0100
        /*00ca*/ 	.byte	0x09
	.zero		1


	//   ....[3]....
        /*00cc*/ 	.word	0x00000330
        /*00d0*/ 	.word	0x000000ff
        /*00d4*/ 	.word	0x00000018
        /*00d8*/ 	.short	0x0100
        /*00da*/ 	.byte	0x09
	.zero		1


	//   ....[4]....
        /*00dc*/ 	.word	0x000005b0
        /*00e0*/ 	.word	0x000000ff
        /*00e4*/ 	.word	0x00000050
        /*00e8*/ 	.short	0x0100
        /*00ea*/ 	.byte	0x09
	.zero		1


	//   ....[5]....
        /*00ec*/ 	.word	0x000005c0
        /*00f0*/ 	.word	0x000000ff
        /*00f4*/ 	.word	0x00000058
        /*00f8*/ 	.short	0x0100
        /*00fa*/ 	.byte	0x09
	.zero		1


	//   ....[6]....
        /*00fc*/ 	.word	0x00000600
        /*0100*/ 	.word	0x000000ff
        /*0104*/ 	.word	0x00000030
        /*0108*/ 	.short	0x0100
        /*010a*/ 	.byte	0x0a
	.zero		1


	//   ....[7]....
        /*010c*/ 	.word	0x00000620
        /*0110*/ 	.word	0x000000ff
        /*0114*/ 	.word	0x00000038
        /*0118*/ 	.short	0x0100
        /*011a*/ 	.byte	0x0a
	.zero		1


	//   ....[8]....
        /*011c*/ 	.word	0x00000630
        /*0120*/ 	.word	0x000000ff
        /*0124*/ 	.word	0x00000040
        /*0128*/ 	.short	0x0100
        /*012a*/ 	.byte	0x0a
	.zero		1


	//   ....[9]....
        /*012c*/ 	.word	0x00000640
        /*0130*/ 	.word	0x000000ff
        /*0134*/ 	.word	0x00000048
        /*0138*/ 	.short	0x0100
        /*013a*/ 	.byte	0x0a
	.zero		1


	//   ....[10]....
        /*013c*/ 	.word	0x00001680
        /*0140*/ 	.word	0x0000003f
        /*0144*/ 	.word	0xfffffff8
        /*0148*/ 	.short	0x010a
        /*014a*/ 	.byte	0x3f
	.zero		1


	//   ....[11]....
        /*014c*/ 	.word	0x00001850
        /*0150*/ 	.word	0x00000003
        /*0154*/ 	.word	0x00000000
        /*0158*/ 	.short	0x010a
        /*015a*/ 	.byte	0x3f
	.zero		1


	//   ....[12]....
        /*015c*/ 	.word	0x00001890
        /*0160*/ 	.word	0x00000003
        /*0164*/ 	.word	0x00000000
        /*0168*/ 	.short	0x010a
        /*016a*/ 	.byte	0x3f
	.zero		1


	//   ....[13]....
        /*016c*/ 	.word	0x00001d50
        /*0170*/ 	.word	0x000000ff
        /*0174*/ 	.word	0x00000000
        /*0178*/ 	.short	0x010a
        /*017a*/ 	.byte	0x04
	.zero		1


	//   ....[14]....
        /*017c*/ 	.word	0x00001d90
        /*0180*/ 	.word	0x000000ff
        /*0184*/ 	.word	0x00000000
        /*0188*/ 	.short	0x010a
        /*018a*/ 	.byte	0x04
	.zero		1


	//   ....[15]....
        /*018c*/ 	.word	0x000021c0
        /*0190*/ 	.word	0x000000ff
        /*0194*/ 	.word	0x00000000
        /*0198*/ 	.short	0x0101
        /*019a*/ 	.byte	0x04
	.zero		1


	//   ....[16]....
        /*019c*/ 	.word	0x000022b0
        /*01a0*/ 	.word	0x00000043
        /*01a4*/ 	.word	0x00000000
        /*01a8*/ 	.short	0x0101
        /*01aa*/ 	.byte	0x34
	.zero		1


	//   ....[17]....
        /*01ac*/ 	.word	0x00002370
        /*01b0*/ 	.word	0x000000ff
        /*01b4*/ 	.word	0x00000000
        /*01b8*/ 	.short	0x0101
        /*01ba*/ 	.byte	0x04
	.zero		1


	//   ....[18]....
        /*01bc*/ 	.word	0x000023c0
        /*01c0*/ 	.word	0x0000003f
        /*01c4*/ 	.word	0x00000008
        /*01c8*/ 	.short	0x010a
        /*01ca*/ 	.byte	0x3f
	.zero		1


	//   ....[19]....
        /*01cc*/ 	.word	0x00004680
        /*01d0*/ 	.word	0x00000040
        /*01d4*/ 	.word	0x00000000
        /*01d8*/ 	.short	0x0101
        /*01da*/ 	.byte	0x34
	.zero		1


	//   ....[20]....
        /*01dc*/ 	.word	0x00005090
        /*01e0*/ 	.word	0x00000007
        /*01e4*/ 	.word	0x00000010
        /*01e8*/ 	.short	0x010a
        /*01ea*/ 	.byte	0x3f
	.zero		1


	//   ....[21]....
        /*01ec*/ 	.word	0x000054d0
        /*01f0*/ 	.word	0x00000003
        /*01f4*/ 	.word	0x00000058
        /*01f8*/ 	.short	0x0101
        /*01fa*/ 	.byte	0x3f
	.zero		1


	//   ....[22]....
        /*01fc*/ 	.word	0x00005c40
        /*0200*/ 	.word	0x00000007
        /*0204*/ 	.word	0x00000000
        /*0208*/ 	.short	0x010a
        /*020a*/ 	.byte	0x3f
	.zero		1


	//   ....[23]....
        /*020c*/ 	.word	0x00005cc0
        /*0210*/ 	.word	0x00000003
        /*0214*/ 	.word	0x00000000
        /*0218*/ 	.short	0x010a
        /*021a*/ 	.byte	0x3f
	.zero		1


	//   ....[24]....
        /*021c*/ 	.word	0x00005d20
        /*0220*/ 	.word	0x0000003f
        /*0224*/ 	.word	0xfffffff8
        /*0228*/ 	.short	0x010a
        /*022a*/ 	.byte	0x3f
	.zero		1


	//   ....[25]....
        /*022c*/ 	.word	0x00005d70
        /*0230*/ 	.word	0x00000003
        /*0234*/ 	.word	0x00000000
        /*0238*/ 	.short	0x010a
        /*023a*/ 	.byte	0x3f
	.zero		1


	//   ....[26]....
        /*023c*/ 	.word	0x00005dd0
        /*0240*/ 	.word	0x00000004
        /*0244*/ 	.word	0x00000000
        /*0248*/ 	.short	0x010a
        /*024a*/ 	.byte	0x3f
	.zero		1


	//   ....[27]....
        /*024c*/ 	.word	0x00005e20
        /*0250*/ 	.word	0x0000003f
        /*0254*/ 	.word	0x00000008
        /*0258*/ 	.short	0x010a
        /*025a*/ 	.byte	0x3f
	.zero		1


	//   ....[28]....
        /*025c*/ 	.word	0x00005ef0
        /*0260*/ 	.word	0x00000007
        /*0264*/ 	.word	0x00000010
        /*0268*/ 	.short	0x010a
        /*026a*/ 	.byte	0x3f
	.zero		1


	//   ....[29]....
        /*026c*/ 	.word	0x00005fc0
        /*0270*/ 	.word	0x00000007
        /*0274*/ 	.word	0x00000000
        /*0278*/ 	.short	0x010a
        /*027a*/ 	.byte	0x3f
	.zero		1


	//----- nvinfo : EIATTR_NUM_MBARRIERS
	.align		4
.L_35:
        /*027c*/ 	.byte	0x03, 0x38
        /*027e*/ 	.short	0x000a


	//----- nvinfo : EIATTR_EXIT_INSTR_OFFSETS
	.align		4
        /*0280*/ 	.byte	0x04, 0x1c
        /*0282*/ 	.short	(.L_37 - .L_36)


	//   ....[0]....
.L_36:
        /*0284*/ 	.word	0x00001200


	//   ....[1]....
        /*0288*/ 	.word	0x00001260


	//   ....[2]....
        /*028c*/ 	.word	0x00004dc0


	//   ....[3]....
        /*0290*/ 	.word	0x00004df0


	//   ....[4]....
        /*0294*/ 	.word	0x00005d10


	//----- nvinfo : EIATTR_MAX_THREADS
	.align		4
.L_37:
        /*0298*/ 	.byte	0x04, 0x05
        /*029a*/ 	.short	(.L_39 - .L_38)
.L_38:
        /*029c*/ 	.word	0x00000180
        /*02a0*/ 	.word	0x00000001
        /*02a4*/ 	.word	0x00000001


	//----- nvinfo : EIATTR_CRS_STACK_SIZE
	.align		4
.L_39:
        /*02a8*/ 	.byte	0x04, 0x1e
        /*02aa*/ 	.short	(.L_41 - .L_40)
.L_40:
        /*02ac*/ 	.word	0x00000000


	//----- nvinfo : EIATTR_CBANK_PARAM_SIZE
	.align		4
.L_41:
        /*02b0*/ 	.byte	0x03, 0x19
        /*02b2*/ 	.short	0x0470


	//----- nvinfo : EIATTR_PARAM_CBANK
	.align		4
        /*02b4*/ 	.byte	0x04, 0x0a
        /*02b6*/ 	.short	(.L_43 - .L_42)
	.align		4
.L_42:
        /*02b8*/ 	.word	index@(.nv.constant0._ZN7cutlass13device_kernelINS_4gemm6kernel13GemmUniversalIN4cute5tupleIJiiiiEEENS1_10collective13CollectiveMmaINS1_34MainloopSm90TmaGmmaWarpSpecializedILi2ENS5_IJNS4_1CILi1EEESB_SB_EEENS1_32KernelTmaWarpSpecializedPingpongEEENS5_IJNSA_ILi64EEESF_SF_EEENS_10tfloat32_tENS5_IJlSB_lEEESH_SI_NS4_8TiledMMAINS4_8MMA_AtomIJNS4_4SM904GMMA29MMA_64x64x8_F32TF32TF32_SS_TNILNSM_7ScaleInE1ELSO_1EEEEEENS4_6LayoutISC_NS5_IJNSA_ILi0EEESS_SS_EEEEENS5_IJNS4_10UnderscoreESV_SV_EEEEENS4_13SM90_TMA_LOADENS4_14ComposedLayoutINS4_7SwizzleILi3ELi4ELi3EEENS4_18smem_ptr_flag_bitsILi32EEENSR_INS5_IJNSA_ILi8EEENSA_ILi32EEEEEENS5_IJS15_SB_EEEEEEEvNS4_8identityESY_S19_vS1A_EENS_8epilogue10collective6detail29Sm90TmaWarpSpecializedAdapterINS1D_15DefaultEpilogueISH_SI_SI_NS1C_6thread17LinearCombinationISH_Li1EffLNS1H_9ScaleType4KindE0ELNS_15FloatRoundStyleE2ESH_EENS1_15EpilogueDefaultEEEEEvvEEEEvNT_6ParamsE)
        /*02bc*/ 	.short	0x0210
        /*02be*/ 	.short	0x0470


	//----- nvinfo : EIATTR_SW_WAR
	.align		4
.L_43:
        /*02c0*/ 	.byte	0x04, 0x36
        /*02c2*/ 	.short	(.L_45 - .L_44)
.L_44:
        /*02c4*/ 	.word	0x00000008
.L_45:


//--------------------- .nv.callgraph             --------------------------
	.section	.nv.callgraph,"",@"SHT_CUDA_CALLGRAPH"
	.align	4
	.sectionentsize	8
	.align		4
        /*0000*/ 	.word	0x00000000
	.align		4
        /*0004*/ 	.word	0xffffffff
	.align		4
        /*0008*/ 	.word	index@(_ZN7cutlass13device_kernelINS_4gemm6kernel13GemmUniversalIN4cute5tupleIJiiiiEEENS1_10collective13CollectiveMmaINS1_34MainloopSm90TmaGmmaWarpSpecializedILi2ENS5_IJNS4_1CILi1EEESB_SB_EEENS1_32KernelTmaWarpSpecializedPingpongEEENS5_IJNSA_ILi64EEESF_SF_EEENS_10tfloat32_tENS5_IJlSB_lEEESH_SI_NS4_8TiledMMAINS4_8MMA_AtomIJNS4_4SM904GMMA29MMA_64x64x8_F32TF32TF32_SS_TNILNSM_7ScaleInE1ELSO_1EEEEEENS4_6LayoutISC_NS5_IJNSA_ILi0EEESS_SS_EEEEENS5_IJNS4_10UnderscoreESV_SV_EEEEENS4_13SM90_TMA_LOADENS4_14ComposedLayoutINS4_7SwizzleILi3ELi4ELi3EEENS4_18smem_ptr_flag_bitsILi32EEENSR_INS5_IJNSA_ILi8EEENSA_ILi32EEEEEENS5_IJS15_SB_EEEEEEEvNS4_8identityESY_S19_vS1A_EENS_8epilogue10collective6detail29Sm90TmaWarpSpecializedAdapterINS1D_15DefaultEpilogueISH_SI_SI_NS1C_6thread17LinearCombinationISH_Li1EffLNS1H_9ScaleType4KindE0ELNS_15FloatRoundStyleE2ESH_EENS1_15EpilogueDefaultEEEEEvvEEEEvNT_6ParamsE)
	.align		4
        /*000c*/ 	.word	index@(__assertfail)
	.align		4
        /*0010*/ 	.word	0x00000000
	.align		4
        /*0014*/ 	.word	0xfffffffe
	.align		4
        /*0018*/ 	.word	0x00000000
	.align		4
        /*001c*/ 	.word	0xfffffffd
	.align		4
        /*0020*/ 	.word	0x00000000
	.align		4
        /*0024*/ 	.word	0xfffffffc


//--------------------- .nv.constant4             --------------------------
	.section	.nv.constant4,"a",@progbits
	.align	8
	.align		8
.nv.constant4:
        /*0000*/ 	.dword	__assertfail
	.align		8
        /*0008*/ 	.dword	__unnamed_1
	.align		8
        /*0010*/ 	.dword	_ZN40_INTERNAL_cb06ecd1_4_k_cu_8a70fded_178894cuda3std3__45__cpo5beginE
	.align		8
        /*0018*/ 	.dword	_ZN40_INTERNAL_cb06ecd1_4_k_cu_8a70fded_178894cuda3std3__45__cpo3endE
	.align		8
        /*0020*/ 	.dword	_ZN40_INTERNAL_cb06ecd1_4_k_cu_8a70fded_178894cuda3std3__45__cpo6cbeginE
	.align		8
        /*0028*/ 	.dword	_ZN40_INTERNAL_cb06ecd1_4_k_cu_8a70fded_178894cuda3std3__45__cpo4cendE
	.align		8
        /*0030*/ 	.dword	_ZN40_INTERNAL_cb06ecd1_4_k_cu_8a70fded_178894cuda3std3__442_GLOBAL__N__cb06ecd1_4_k_cu_8a70fded_178896ignoreE
	.align		8
        /*0038*/ 	.dword	_ZN40_INTERNAL_cb06ecd1_4_k_cu_8a70fded_178894cuda3std3__419piecewise_constructE
	.align		8
        /*0040*/ 	.dword	_ZN40_INTERNAL_cb06ecd1_4_k_cu_8a70fded_178894cuda3std3__48in_placeE
	.align		8
        /*0048*/ 	.dword	_ZN40_INTERNAL_cb06ecd1_4_k_cu_8a70fded_178894cuda3std6ranges3__45__cpo4swapE
	.align		8
        /*0050*/ 	.dword	_ZN40_INTERNAL_cb06ecd1_4_k_cu_8a70fded_178894cuda3std6ranges3__45__cpo9iter_moveE
	.align		8
        /*0058*/ 	.dword	_ZN40_INTERNAL_cb06ecd1_4_k_cu_8a70fded_178894cute7productE
	.align		8
        /*0060*/ 	.dword	_ZN40_INTERNAL_cb06ecd1_4_k_cu_8a70fded_178894cute1_E
	.align		8
        /*0068*/ 	.dword	$str$22
	.align		8
        /*0070*/ 	.dword	$str$23


//--------------------- .text._ZN7cutlass13device_kernelINS_4gemm6kernel13GemmUniversalIN4cute5tupleIJiiiiEEENS1_10collective13CollectiveMmaINS1_34MainloopSm90TmaGmmaWarpSpecializedILi2ENS5_IJNS4_1CILi1EEESB_SB_EEENS1_32KernelTmaWarpSpecializedPingpongEEENS5_IJNSA_ILi64EEESF_SF_EEENS_10tfloat32_tENS5_IJlSB_lEEESH_SI_NS4_8TiledMMAINS4_8MMA_AtomIJNS4_4SM904GMMA29MMA_64x64x8_F32TF32TF32_SS_TNILNSM_7ScaleInE1ELSO_1EEEEEENS4_6LayoutISC_NS5_IJNSA_ILi0EEESS_SS_EEEEENS5_IJNS4_10UnderscoreESV_SV_EEEEENS4_13SM90_TMA_LOADENS4_14ComposedLayoutINS4_7SwizzleILi3ELi4ELi3EEENS4_18smem_ptr_flag_bitsILi32EEENSR_INS5_IJNSA_ILi8EEENSA_ILi32EEEEEENS5_IJS15_SB_EEEEEEEvNS4_8identityESY_S19_vS1A_EENS_8epilogue10collective6detail29Sm90TmaWarpSpecializedAdapterINS1D_15DefaultEpilogueISH_SI_SI_NS1C_6thread17LinearCombinationISH_Li1EffLNS1H_9ScaleType4KindE0ELNS_15FloatRoundStyleE2ESH_EENS1_15EpilogueDefaultEEEEEvvEEEEvNT_6ParamsE --------------------------
	.section	.text._ZN7cutlass13device_kernelINS_4gemm6kernel13GemmUniversalIN4cute5tupleIJiiiiEEENS1_10collective13CollectiveMmaINS1_34MainloopSm90TmaGmmaWarpSpecializedILi2ENS5_IJNS4_1CILi1EEESB_SB_EEENS1_32KernelTmaWarpSpecializedPingpongEEENS5_IJNSA_ILi64EEESF_SF_EEENS_10tfloat32_tENS5_IJlSB_lEEESH_SI_NS4_8TiledMMAINS4_8MMA_AtomIJNS4_4SM904GMMA29MMA_64x64x8_F32TF32TF32_SS_TNILNSM_7ScaleInE1ELSO_1EEEEEENS4_6LayoutISC_NS5_IJNSA_ILi0EEESS_SS_EEEEENS5_IJNS4_10UnderscoreESV_SV_EEEEENS4_13SM90_TMA_LOADENS4_14ComposedLayoutINS4_7SwizzleILi3ELi4ELi3EEENS4_18smem_ptr_flag_bitsILi32EEENSR_INS5_IJNSA_ILi8EEENSA_ILi32EEEEEENS5_IJS15_SB_EEEEEEEvNS4_8identityESY_S19_vS1A_EENS_8epilogue10collective6detail29Sm90TmaWarpSpecializedAdapterINS1D_15DefaultEpilogueISH_SI_SI_NS1C_6thread17LinearCombinationISH_Li1EffLNS1H_9ScaleType4KindE0ELNS_15FloatRoundStyleE2ESH_EENS1_15EpilogueDefaultEEEEEvvEEEEvNT_6ParamsE,"ax",@progbits
	.align	128
.text._ZN7cutlass13device_kernelINS_4gemm6kernel13GemmUniversalIN4cute5tupleIJiiiiEEENS1_10collective13CollectiveMmaINS1_34MainloopSm90TmaGmmaWarpSpecializedILi2ENS5_IJNS4_1CILi1EEESB_SB_EEENS1_32KernelTmaWarpSpecializedPingpongEEENS5_IJNSA_ILi64EEESF_SF_EEENS_10tfloat32_tENS5_IJlSB_lEEESH_SI_NS4_8TiledMMAINS4_8MMA_AtomIJNS4_4SM904GMMA29MMA_64x64x8_F32TF32TF32_SS_TNILNSM_7ScaleInE1ELSO_1EEEEEENS4_6LayoutISC_NS5_IJNSA_ILi0EEESS_SS_EEEEENS5_IJNS4_10UnderscoreESV_SV_EEEEENS4_13SM90_TMA_LOADENS4_14ComposedLayoutINS4_7SwizzleILi3ELi4ELi3EEENS4_18smem_ptr_flag_bitsILi32EEENSR_INS5_IJNSA_ILi8EEENSA_ILi32EEEEEENS5_IJS15_SB_EEEEEEEvNS4_8identityESY_S19_vS1A_EENS_8epilogue10collective6detail29Sm90TmaWarpSpecializedAdapterINS1D_15DefaultEpilogueISH_SI_SI_NS1C_6thread17LinearCombinationISH_Li1EffLNS1H_9ScaleType4KindE0ELNS_15FloatRoundStyleE2ESH_EENS1_15EpilogueDefaultEEEEEvvEEEEvNT_6ParamsE:
        .type           _ZN7cutlass13device_kernelINS_4gemm6kernel13GemmUniversalIN4cute5tupleIJiiiiEEENS1_10collective13CollectiveMmaINS1_34MainloopSm90TmaGmmaWarpSpecializedILi2ENS5_IJNS4_1CILi1EEESB_SB_EEENS1_32KernelTmaWarpSpecializedPingpongEEENS5_IJNSA_ILi64EEESF_SF_EEENS_10tfloat32_tENS5_IJlSB_lEEESH_SI_NS4_8TiledMMAINS4_8MMA_AtomIJNS4_4SM904GMMA29MMA_64x64x8_F32TF32TF32_SS_TNILNSM_7ScaleInE1ELSO_1EEEEEENS4_6LayoutISC_NS5_IJNSA_ILi0EEESS_SS_EEEEENS5_IJNS4_10UnderscoreESV_SV_EEEEENS4_13SM90_TMA_LOADENS4_14ComposedLayoutINS4_7SwizzleILi3ELi4ELi3EEENS4_18smem_ptr_flag_bitsILi32EEENSR_INS5_IJNSA_ILi8EEENSA_ILi32EEEEEENS5_IJS15_SB_EEEEEEEvNS4_8identityESY_S19_vS1A_EENS_8epilogue10collective6detail29Sm90TmaWarpSpecializedAdapterINS1D_15DefaultEpilogueISH_SI_SI_NS1C_6thread17LinearCombinationISH_Li1EffLNS1H_9ScaleType4KindE0ELNS_15FloatRoundStyleE2ESH_EENS1_15EpilogueDefaultEEEEEvvEEEEvNT_6ParamsE,@function
        .size           _ZN7cutlass13device_kernelINS_4gemm6kernel13GemmUniversalIN4cute5tupleIJiiiiEEENS1_10collective13CollectiveMmaINS1_34MainloopSm90TmaGmmaWarpSpecializedILi2ENS5_IJNS4_1CILi1EEESB_SB_EEENS1_32KernelTmaWarpSpecializedPingpongEEENS5_IJNSA_ILi64EEESF_SF_EEENS_10tfloat32_tENS5_IJlSB_lEEESH_SI_NS4_8TiledMMAINS4_8MMA_AtomIJNS4_4SM904GMMA29MMA_64x64x8_F32TF32TF32_SS_TNILNSM_7ScaleInE1ELSO_1EEEEEENS4_6LayoutISC_NS5_IJNSA_ILi0EEESS_SS_EEEEENS5_IJNS4_10UnderscoreESV_SV_EEEEENS4_13SM90_TMA_LOADENS4_14ComposedLayoutINS4_7SwizzleILi3ELi4ELi3EEENS4_18smem_ptr_flag_bitsILi32EEENSR_INS5_IJNSA_ILi8EEENSA_ILi32EEEEEENS5_IJS15_SB_EEEEEEEvNS4_8identityESY_S19_vS1A_EENS_8epilogue10collective6detail29Sm90TmaWarpSpecializedAdapterINS1D_15DefaultEpilogueISH_SI_SI_NS1C_6thread17LinearCombinationISH_Li1EffLNS1H_9ScaleType4KindE0ELNS_15FloatRoundStyleE2ESH_EENS1_15EpilogueDefaultEEEEEvvEEEEvNT_6ParamsE,(.L_x_128 - _ZN7cutlass13device_kernelINS_4gemm6kernel13GemmUniversalIN4cute5tupleIJiiiiEEENS1_10collective13CollectiveMmaINS1_34MainloopSm90TmaGmmaWarpSpecializedILi2ENS5_IJNS4_1CILi1EEESB_SB_EEENS1_32KernelTmaWarpSpecializedPingpongEEENS5_IJNSA_ILi64EEESF_SF_EEENS_10tfloat32_tENS5_IJlSB_lEEESH_SI_NS4_8TiledMMAINS4_8MMA_AtomIJNS4_4SM904GMMA29MMA_64x64x8_F32TF32TF32_SS_TNILNSM_7ScaleInE1ELSO_1EEEEEENS4_6LayoutISC_NS5_IJNSA_ILi0EEESS_SS_EEEEENS5_IJNS4_10UnderscoreESV_SV_EEEEENS4_13SM90_TMA_LOADENS4_14ComposedLayoutINS4_7SwizzleILi3ELi4ELi3EEENS4_18smem_ptr_flag_bitsILi32EEENSR_INS5_IJNSA_ILi8EEENSA_ILi32EEEEEENS5_IJS15_SB_EEEEEEEvNS4_8identityESY_S19_vS1A_EENS_8epilogue10collective6detail29Sm90TmaWarpSpecializedAdapterINS1D_15DefaultEpilogueISH_SI_SI_NS1C_6thread17LinearCombinationISH_Li1EffLNS1H_9ScaleType4KindE0ELNS_15FloatRoundStyleE2ESH_EENS1_15EpilogueDefaultEEEEEvvEEEEvNT_6ParamsE)
        .other          _ZN7cutlass13device_kernelINS_4gemm6kernel13GemmUniversalIN4cute5tupleIJiiiiEEENS1_10collective13CollectiveMmaINS1_34MainloopSm90TmaGmmaWarpSpecializedILi2ENS5_IJNS4_1CILi1EEESB_SB_EEENS1_32KernelTmaWarpSpecializedPingpongEEENS5_IJNSA_ILi64EEESF_SF_EEENS_10tfloat32_tENS5_IJlSB_lEEESH_SI_NS4_8TiledMMAINS4_8MMA_AtomIJNS4_4SM904GMMA29MMA_64x64x8_F32TF32TF32_SS_TNILNSM_7ScaleInE1ELSO_1EEEEEENS4_6LayoutISC_NS5_IJNSA_ILi0EEESS_SS_EEEEENS5_IJNS4_10UnderscoreESV_SV_EEEEENS4_13SM90_TMA_LOADENS4_14ComposedLayoutINS4_7SwizzleILi3ELi4ELi3EEENS4_18smem_ptr_flag_bitsILi32EEENSR_INS5_IJNSA_ILi8EEENSA_ILi32EEEEEENS5_IJS15_SB_EEEEEEEvNS4_8identityESY_S19_vS1A_EENS_8epilogue10collective6detail29Sm90TmaWarpSpecializedAdapterINS1D_15DefaultEpilogueISH_SI_SI_NS1C_6thread17LinearCombinationISH_Li1EffLNS1H_9ScaleType4KindE0ELNS_15FloatRoundStyleE2ESH_EENS1_15EpilogueDefaultEEEEEvvEEEEvNT_6ParamsE,@"STO_CUDA_ENTRY STV_DEFAULT"
_ZN7cutlass13device_kernelINS_4gemm6kernel13GemmUniversalIN4cute5tupleIJiiiiEEENS1_10collective13CollectiveMmaINS1_34MainloopSm90TmaGmmaWarpSpecializedILi2ENS5_IJNS4_1CILi1EEESB_SB_EEENS1_32KernelTmaWarpSpecializedPingpongEEENS5_IJNSA_ILi64EEESF_SF_EEENS_10tfloat32_tENS5_IJlSB_lEEESH_SI_NS4_8TiledMMAINS4_8MMA_AtomIJNS4_4SM904GMMA29MMA_64x64x8_F32TF32TF32_SS_TNILNSM_7ScaleInE1ELSO_1EEEEEENS4_6LayoutISC_NS5_IJNSA_ILi0EEESS_SS_EEEEENS5_IJNS4_10UnderscoreESV_SV_EEEEENS4_13SM90_TMA_LOADENS4_14ComposedLayoutINS4_7SwizzleILi3ELi4ELi3EEENS4_18smem_ptr_flag_bitsILi32EEENSR_INS5_IJNSA_ILi8EEENSA_ILi32EEEEEENS5_IJS15_SB_EEEEEEEvNS4_8identityESY_S19_vS1A_EENS_8epilogue10collective6detail29Sm90TmaWarpSpecializedAdapterINS1D_15DefaultEpilogueISH_SI_SI_NS1C_6thread17LinearCombinationISH_Li1EffLNS1H_9ScaleType4KindE0ELNS_15FloatRoundStyleE2ESH_EENS1_15EpilogueDefaultEEEEEvvEEEEvNT_6ParamsE:
[----:B------:R-:W0:Y:S01]  /*0000*/  LDC R1, c[0x0][0x28] ;  /* 0x00000a00ff017b82 */ /* 0x000e220000000800 */
[----:B------:R-:W1:Y:S01]  /*0010*/  S2R R4, SR_TID.X ;  /* 0x0000000000047919 */ /* 0x000e620000002100 */
[----:B------:R-:W-:Y:S01]  /*0020*/  ELECT P0, URZ, PT ;  /* 0x00000000003f782f */ /* 0x000fe20003800000 */
[----:B------:R-:W-:Y:S01]  /*0030*/  BSSY B0, `(.L_x_0) ;  /* 0x0000014000007945 */ /* 0x000fe20003800000 */
[----:B-1----:R-:W-:-:S05]  /*0040*/  SHF.R.U32.HI R0, RZ, 0x5, R4 ;  /* 0x00000005ff007819 */ /* 0x002fca0000011604 */
[----:B------:R-:W1:Y:S02]  /*0050*/  SHFL.IDX PT, R2, R0, RZ, 0x1f ;  /* 0x00001fff00027589 */ /* 0x000e6400000e0000 */
[----:B-1----:R-:W-:Y:S02]  /*0060*/  R2UR UR8, R2 ;  /* 0x00000000020872ca */ /* 0x002fe400000e0000 */
[----:B------:R-:W-:-:S05]  /*0070*/  SHF.R.U32.HI R2, RZ, 0x7, R4 ;  /* 0x00000007ff027819 */ /* 0x000fca0000011604 */
[----:B------:R1:W2:Y:S06]  /*0080*/  SHFL.IDX PT, R3, R2, RZ, 0x1f ;  /* 0x00001fff02037589 */ /* 0x0002ac00000e0000 */
[----:B------:R-:W-:Y:S02]  /*0090*/  USHF.R.S32.HI UR4, URZ, 0x1f, UR8 ;  /* 0x0000001f3f047899 */ /* 0x000fe40008011408 */
[----:B------:R-:W-:Y:S02]  /*00a0*/  ISETP.NE.OR P0, PT, RZ, UR8, !P0 ;  /* 0x00000008ff007c0c */ /* 0x000fe4000c705670 */
[----:B------:R-:W-:-:S04]  /*00b0*/  ULEA.HI UR4, UR4, UR8, URZ, 0x2 ;  /* 0x0000000804047291 */ /* 0x000fc8000f8f103f */
[----:B------:R-:W-:-:S04]  /*00c0*/  ULOP3.LUT UR4, UR4, 0xfffffffc, URZ, 0xc0, !UPT ;  /* 0xfffffffc04047892 */ /* 0x000fc8000f8ec03f */
[----:B------:R-:W-:-:S03]  /*00d0*/  UIADD3 UR8, UR8, -UR4, URZ ;  /* 0x8000000408087290 */ /* 0x000fc6000fffe03f */
[----:B01----:R-:W-:Y:S09]  /*00e0*/  @P0 BRA `(.L_x_1) ;  /* 0x0000000000200947 */ /* 0x003ff20003800000 */
[----:B------:R-:W-:Y:S02]  /*00f0*/  ULDC.64 UR4, c[0x0][0x198] ;  /* 0x0000660000047ab9 */ /* 0x000fe40000000a00 */
[----:B------:R-:W-:Y:S02]  /*0100*/  UIADD3 UR6, UP0, UR4, 0xf0, URZ ;  /* 0x000000f004067890 */ /* 0x000fe4000ff1e03f */
[----:B------:R-:W-:Y:S02]  /*0110*/  UIADD3 UR4, UP1, UR4, 0x1f0, URZ ;  /* 0x000001f004047890 */ /* 0x000fe4000ff3e03f */
[----:B------:R-:W-:Y:S02]  /*0120*/  UIADD3.X UR7, URZ, UR5, URZ, UP0, !UPT ;  /* 0x000000053f077290 */ /* 0x000fe400087fe43f */
[----:B------:R-:W-:-:S07]  /*0130*/  UIADD3.X UR5, URZ, UR5, URZ, UP1, !UPT ;  /* 0x000000053f057290 */ /* 0x000fce0008ffe43f */
[----:B------:R0:W-:Y:S02]  /*0140*/  UTMACCTL.PF [UR6] ;  /* 0x00000000060079b9 */ /* 0x0001e40008040000 */
[----:B------:R0:W-:Y:S02]  /*0150*/  UTMACCTL.PF [UR4] ;  /* 0x00000000040079b9 */ /* 0x0001e40008040000 */
[----:B0-----:R-:W-:Y:S01]  /*0160*/  NOP ;  /* 0x0000000000007918 */ /* 0x001fe20000000000 */
.L_x_1:
[----:B------:R-:W-:Y:S05]  /*0170*/  BSYNC B0 ;  /* 0x0000000000007941 */ /* 0x000fea0003800000 */
.L_x_0:
[----:B------:R-:W0:Y:S01]  /*0180*/  SHFL.IDX PT, R5, R0, RZ, 0x1f ;  /* 0x00001fff00057589 */ /* 0x000e2200000e0000 */
[----:B--2---:R-:W-:Y:S01]  /*0190*/  R2UR UR15, R3 ;  /* 0x00000000030f72ca */ /* 0x004fe200000e0000 */
[----:B------:R-:W-:-:S04]  /*01a0*/  UISETP.NE.AND UP0, UPT, UR8, 0x3, UPT ;  /* 0x000000030800788c */ /* 0x000fc8000bf05270 */
[----:B------:R-:W-:-:S08]  /*01b0*/  UISETP.EQ.OR UP0, UPT, UR8, URZ, !UP0 ;  /* 0x0000003f0800728c */ /* 0x000fd0000c702670 */
[----:B------:R-:W-:Y:S02]  /*01c0*/  UIADD3 UR18, UR15, -0x1, URZ ;  /* 0xffffffff0f127890 */ /* 0x000fe4000fffe03f */
[----:B------:R-:W-:Y:S02]  /*01d0*/  UISETP.EQ.AND UP0, UPT, UR15, URZ, UP0 ;  /* 0x0000003f0f00728c */ /* 0x000fe40008702270 */
[----:B------:R-:W-:Y:S02]  /*01e0*/  UISETP.GE.U32.AND UP1, UPT, UR18, 0x2, UPT ;  /* 0x000000021200788c */ /* 0x000fe4000bf26070 */
[----:B------:R-:W-:Y:S01]  /*01f0*/  USEL UR40, URZ, 0x1, !UP0 ;  /* 0x000000013f287887 */ /* 0x000fe2000c000000 */
[----:B0-----:R-:W-:-:S03]  /*0200*/  ISETP.NE.AND P0, PT, R5, RZ, PT ;  /* 0x000000ff0500720c */ /* 0x001fc60003f05270 */
[----:B------:R-:W-:-:S10]  /*0210*/  USEL UR40, UR40, 0x2, UP1 ;  /* 0x0000000228287887 */ /* 0x000fd40008800000 */
[----:B------:R-:W-:Y:S05]  /*0220*/  @P0 BRA `(.L_x_2) ;  /* 0x0000000000480947 */ /* 0x000fea0003800000 */
[----:B------:R-:W0:Y:S01]  /*0230*/  S2UR UR9, SR_CgaCtaId ;  /* 0x00000000000979c3 */ /* 0x000e220000008800 */
[----:B------:R-:W-:Y:S01]  /*0240*/  UMOV UR4, 0x400 ;  /* 0x0000040000047882 */ /* 0x000fe20000000000 */
[----:B------:R-:W-:Y:S01]  /*0250*/  UMOV UR5, 0x1 ;  /* 0x0000000100057882 */ /* 0x000fe20000000000 */
[----:B------:R-:W-:Y:S01]  /*0260*/  UMOV UR6, 0x80 ;  /* 0x0000008000067882 */ /* 0x000fe20000000000 */
[----:B------:R-:W-:Y:S01]  /*0270*/  ELECT P0, URZ, PT ;  /* 0x00000000003f782f */ /* 0x000fe20003800000 */
[----:B------:R-:W-:-:S04]  /*0280*/  UIADD3 UR6, -UR6, 0x100000, URZ ;  /* 0x0010000006067890 */ /* 0x000fc8000fffe13f */
[----:B------:R-:W-:Y:S02]  /*0290*/  USHF.L.U32 UR7, UR6, 0xb, URZ ;  /* 0x0000000b06077899 */ /* 0x000fe4000800063f */
[----:B------:R-:W-:Y:S02]  /*02a0*/  USHF.L.U32 UR6, UR6, 0x1, URZ ;  /* 0x0000000106067899 */ /* 0x000fe4000800063f */
[----:B0-----:R-:W-:Y:S02]  /*02b0*/  ULEA UR9, UR9, UR4, 0x18 ;  /* 0x0000000409097291 */ /* 0x001fe4000f8ec03f */
[----:B------:R-:W-:-:S04]  /*02c0*/  UIADD3 UR4, -UR5, 0x100000, URZ ;  /* 0x0010000005047890 */ /* 0x000fc8000fffe13f */
[----:B------:R-:W-:Y:S02]  /*02d0*/  USHF.L.U32 UR5, UR4, 0xb, URZ ;  /* 0x0000000b04057899 */ /* 0x000fe4000800063f */
[----:B------:R-:W-:Y:S01]  /*02e0*/  USHF.L.U32 UR4, UR4, 0x1, URZ ;  /* 0x0000000104047899 */ /* 0x000fe2000800063f */
[----:B------:R-:W0:Y:S11]  /*02f0*/  FENCE.VIEW.ASYNC.S ;  /* 0x00000000000073c6 */ /* 0x000e360000000000 */
[----:B0-----:R0:W1:Y:S01]  /*0300*/  SYNCS.EXCH.64 URZ, [UR9], UR4 ;  /* 0x00000004093f75b2 */ /* 0x0010620008000100 */
[----:B------:R0:W2:Y:S01]  /*0310*/  SYNCS.EXCH.64 URZ, [UR9+0x10], UR6 ;  /* 0x00001006093f75b2 */ /* 0x0000a20008000100 */
[----:B------:R0:W3:Y:S01]  /*0320*/  SYNCS.EXCH.64 URZ, [UR9+0x8], UR4 ;  /* 0x00000804093f75b2 */ /* 0x0000e20008000100 */
[----:B------:R0:W4:Y:S01]  /*0330*/  SYNCS.EXCH.64 URZ, [UR9+0x18], UR6 ;  /* 0x00001806093f75b2 */ /* 0x0001220008000100 */
[----:B------:R-:W-:Y:S01]  /*0340*/  NOP ;  /* 0x0000000000007918 */ /* 0x000fe20000000000 */
.L_x_2:
[----:B------:R-:W5:Y:S01]  /*0350*/  SHFL.IDX PT, R5, R0, RZ, 0x1f ;  /* 0x00001fff00057589 */ /* 0x000f6200000e0000 */
[----:B------:R-:W-:Y:S01]  /*0360*/  ELECT P0, URZ, PT ;  /* 0x00000000003f782f */ /* 0x000fe20003800000 */
[----:B------:R-:W-:Y:S01]  /*0370*/  NOP ;  /* 0x0000000000007918 */ /* 0x000fe20000000000 */
[----:B------:R-:W-:Y:S01]  /*0380*/  ELECT P1, URZ, PT ;  /* 0x00000000003f782f */ /* 0x000fe20003820000 */
[----:B------:R-:W1:Y:S01]  /*0390*/  SHFL.IDX PT, R3, R0, RZ, 0x1f ;  /* 0x00001fff00037589 */ /* 0x000e6200000e0000 */
[----:B0-----:R-:W-:Y:S01]  /*03a0*/  UMOV UR4, 0x20 ;  /* 0x0000002000047882 */ /* 0x001fe20000000000 */
[----:B------:R-:W-:Y:S01]  /*03b0*/  UMOV UR12, 0x80 ;  /* 0x00000080000c7882 */ /* 0x000fe20000000000 */
[----:B------:R-:W-:Y:S01]  /*03c0*/  NOP ;  /* 0x0000000000007918 */ /* 0x000fe20000000000 */
[----:B------:R0:W0:Y:S01]  /*03d0*/  SHFL.IDX PT, R63, R2, RZ, 0x1f ;  /* 0x00001fff023f7589 */ /* 0x00002200000e0000 */
[----:B------:R-:W-:Y:S01]  /*03e0*/  ULDC.64 UR56, c[0x0][0x208] ;  /* 0x0000820000387ab9 */ /* 0x000fe20000000a00 */
[----:B-----5:R-:W-:-:S02]  /*03f0*/  ISETP.NE.OR P0, PT, R5, RZ, !P0 ;  /* 0x000000ff0500720c */ /* 0x020fc40004705670 */
[----:B-1----:R-:W-:Y:S02]  /*0400*/  ISETP.NE.OR P1, PT, R3, RZ, !P1 ;  /* 0x000000ff0300720c */ /* 0x002fe40004f25670 */
[----:B------:R-:W-:-:S04]  /*0410*/  SHF.R.S32.HI R3, RZ, 0x1f, R4 ;  /* 0x0000001fff037819 */ /* 0x000fc80000011404 */
[----:B------:R-:W-:-:S05]  /*0420*/  LEA.HI R3, R3, R4, RZ, 0x7 ;  /* 0x0000000403037211 */ /* 0x000fca00078f38ff */
[----:B------:R-:W-:Y:S01]  /*0430*/  VOTEU.ALL UP0, P0 ;  /* 0x00000000003f7886 */ /* 0x000fe20000000000 */
[----:B------:R-:W-:Y:S01]  /*0440*/  LOP3.LUT R3, R3, 0xffffff80, RZ, 0xc0, !PT ;  /* 0xffffff8003037812 */ /* 0x000fe200078ec0ff */
[----:B------:R-:W-:-:S03]  /*0450*/  VOTEU.ALL UP1, P1 ;  /* 0x00000000003f7886 */ /* 0x000fc60000820000 */
[----:B------:R-:W1:Y:S01]  /*0460*/  @!UP0 S2UR UR7, SR_CgaCtaId ;  /* 0x00000000000789c3 */ /* 0x000e620000008800 */
[----:B------:R-:W-:Y:S01]  /*0470*/  @!UP0 UMOV UR6, 0x400 ;  /* 0x0000040000068882 */ /* 0x000fe20000000000 */
[----:B------:R-:W-:-:S04]  /*0480*/  @!UP0 UIADD3 UR4, -UR4, 0x100000, URZ ;  /* 0x0010000004048890 */ /* 0x000fc8000fffe13f */
[----:B------:R-:W-:Y:S02]  /*0490*/  @!UP0 USHF.L.U32 UR5, UR4, 0xb, URZ ;  /* 0x0000000b04058899 */ /* 0x000fe4000800063f */
[----:B------:R-:W-:Y:S01]  /*04a0*/  @!UP0 USHF.L.U32 UR4, UR4, 0x1, URZ ;  /* 0x0000000104048899 */ /* 0x000fe2000800063f */
[----:B------:R-:W-:Y:S01]  /*04b0*/  IMAD.IADD R3, R4, 0x1, -R3 ;  /* 0x0000000104037824 */ /* 0x000fe200078e0a03 */
[----:B------:R-:W-:Y:S01]  /*04c0*/  @!UP1 UMOV UR10, 0x400 ;  /* 0x00000400000a9882 */ /* 0x000fe20000000000 */
[----:B------:R-:W-:Y:S01]  /*04d0*/  VOTEU.ALL UP2, P1 ;  /* 0x00000000003f7886 */ /* 0x000fe20000840000 */
[----:B------:R-:W-:Y:S01]  /*04e0*/  VOTEU.ALL UP3, P1 ;  /* 0x00000000003f7886 */ /* 0x000fe20000860000 */
[----:B------:R-:W-:Y:S01]  /*04f0*/  VOTEU.ALL UP4, P1 ;  /* 0x00000000003f7886 */ /* 0x000fe20000880000 */
[----:B------:R-:W5:Y:S01]  /*0500*/  @!UP1 S2UR UR11, SR_CgaCtaId ;  /* 0x00000000000b99c3 */ /* 0x000f620000008800 */
[----:B------:R-:W-:Y:S01]  /*0510*/  VOTEU.ALL UP5, P1 ;  /* 0x00000000003f7886 */ /* 0x000fe200008a0000 */
[----:B------:R-:W-:Y:S01]  /*0520*/  ISETP.NE.AND P1, PT, RZ, UR15, PT ;  /* 0x0000000fff007c0c */ /* 0x000fe2000bf25270 */
[----:B-1----:R-:W-:-:S02]  /*0530*/  @!UP0 ULEA UR9, UR7, UR6, 0x18 ;  /* 0x0000000607098291 */ /* 0x002fc4000f8ec03f */
[----:B------:R-:W-:-:S04]  /*0540*/  @!UP1 UIADD3 UR6, -UR12, 0x100000, URZ ;  /* 0x001000000c069890 */ /* 0x000fc8000fffe13f */
[----:B------:R-:W-:Y:S02]  /*0550*/  @!UP1 USHF.L.U32 UR7, UR6, 0xb, URZ ;  /* 0x0000000b06079899 */ /* 0x000fe4000800063f */
[----:B------:R-:W-:Y:S01]  /*0560*/  @!UP1 USHF.L.U32 UR6, UR6, 0x1, URZ ;  /* 0x0000000106069899 */ /* 0x000fe2000800063f */
[----:B------:R-:W-:Y:S01]  /*0570*/  VOTEU.ALL UP0, P0 ;  /* 0x00000000003f7886 */ /* 0x000fe20000000000 */
[----:B-----5:R-:W-:Y:S01]  /*0580*/  @!UP1 ULEA UR10, UR11, UR10, 0x18 ;  /* 0x0000000a0b0a9291 */ /* 0x020fe2000f8ec03f */
[----:B------:R-:W-:Y:S01]  /*0590*/  VOTEU.ALL UP1, P0 ;  /* 0x00000000003f7886 */ /* 0x000fe20000020000 */
[----:B------:R-:W1:Y:S02]  /*05a0*/  FENCE.VIEW.ASYNC.S ;  /* 0x00000000000073c6 */ /* 0x000e640000000000 */
[----:B-1----:R-:W2:Y:S02]  /*05b0*/  @!UP0 SYNCS.EXCH.64 URZ, [UR9+0x50], UR4 ;  /* 0x00005004093f85b2 */ /* 0x002ea40008000100 */
[----:B------:R1:W2:Y:S01]  /*05c0*/  @!UP1 SYNCS.EXCH.64 URZ, [UR9+0x58], UR4 ;  /* 0x00005804093f95b2 */ /* 0x0002a20008000100 */
[----:B------:R-:W-:Y:S01]  /*05d0*/  NOP ;  /* 0x0000000000007918 */ /* 0x000fe20000000000 */
[----:B-1----:R-:W-:-:S02]  /*05e0*/  ULDC.64 UR4, c[0x0][0x598] ;  /* 0x0001660000047ab9 */ /* 0x002fc40000000a00 */
[----:B------:R-:W-:Y:S02]  /*05f0*/  ISETP.NE.U32.AND P0, PT, RZ, UR4, PT ;  /* 0x00000004ff007c0c */ /* 0x000fe4000bf05070 */
[----:B------:R1:W2:Y:S02]  /*0600*/  @!UP2 SYNCS.EXCH.64 URZ, [UR10+0x30], UR6 ;  /* 0x000030060a3fa5b2 */ /* 0x0002a40008000100 */
[----:B------:R-:W-:Y:S01]  /*0610*/  ISETP.NE.AND.EX P0, PT, RZ, UR5, PT, P0 ;  /* 0x00000005ff007c0c */ /* 0x000fe2000bf05300 */
[----:B------:R1:W2:Y:S01]  /*0620*/  @!UP3 SYNCS.EXCH.64 URZ, [UR10+0x38], UR6 ;  /* 0x000038060a3fb5b2 */ /* 0x0002a20008000100 */
[----:B------:R1:W2:Y:S01]  /*0630*/  @!UP4 SYNCS.EXCH.64 URZ, [UR10+0x40], UR6 ;  /* 0x000040060a3fc5b2 */ /* 0x0002a20008000100 */
[----:B------:R1:W2:Y:S01]  /*0640*/  @!UP5 SYNCS.EXCH.64 URZ, [UR10+0x48], UR6 ;  /* 0x000048060a3fd5b2 */ /* 0x0002a20008000100 */
[----:B------:R-:W-:Y:S01]  /*0650*/  NOP ;  /* 0x0000000000007918 */ /* 0x000fe20000000000 */
[----:B--234-:R-:W-:Y:S08]  /*0660*/  BAR.SYNC.DEFER_BLOCKING 0x0 ;  /* 0x0000000000007b1d */ /* 0x01cff00000010000 */
[----:B01----:R-:W-:Y:S05]  /*0670*/  @!P0 BRA `(.L_x_3) ;  /* 0x00000000001c8947 */ /* 0x003fea0003800000 */
[----:B------:R-:W0:Y:S02]  /*0680*/  LDC.64 R6, c[0x0][0x598] ;  /* 0x00016600ff067b82 */ /* 0x000e240000000a00 */
[----:B0-----:R-:W2:Y:S02]  /*0690*/  LDG.E.64 R6, desc[UR56][R6.64] ;  /* 0x0000003806067981 */ /* 0x001ea4000c1e1b00 */
[----:B--2---:R-:W-:-:S04]  /*06a0*/  ISETP.NE.U32.AND P0, PT, R6, RZ, PT ;  /* 0x000000ff0600720c */ /* 0x004fc80003f05070 */
[----:B------:R-:W-:-:S13]  /*06b0*/  ISETP.NE.AND.EX P0, PT, R7, RZ, PT, P0 ;  /* 0x000000ff0700720c */ /* 0x000fda0003f05300 */
[----:B------:R-:W-:Y:S05]  /*06c0*/  @!P0 BRA `(.L_x_3) ;  /* 0x0000000000088947 */ /* 0x000fea0003800000 */
[----:B------:R1:W5:Y:S01]  /*06d0*/  LD.E R22, desc[UR56][R6.64] ;  /* 0x0000003806167980 */ /* 0x000362000c101900 */
[----:B------:R-:W-:Y:S05]  /*06e0*/  BRA `(.L_x_4) ;  /* 0x0000000000247947 */ /* 0x000fea0003800000 */
.L_x_3:
[----:B------:R-:W-:Y:S02]  /*06f0*/  ULDC.64 UR4, c[0x0][0x588] ;  /* 0x0001620000047ab9 */ /* 0x000fe40000000a00 */
[----:B------:R-:W-:-:S04]  /*0700*/  ISETP.NE.U32.AND P0, PT, RZ, UR4, PT ;  /* 0x00000004ff007c0c */ /* 0x000fc8000bf05070 */
[----:B------:R-:W-:-:S13]  /*0710*/  ISETP.NE.AND.EX P0, PT, RZ, UR5, PT, P0 ;  /* 0x00000005ff007c0c */ /* 0x000fda000bf05300 */
[----:B------:R-:W-:Y:S05]  /*0720*/  @!P0 BRA `(.L_x_5) ;  /* 0x00000000000c8947 */ /* 0x000fea0003800000 */
[----:B------:R-:W0:Y:S02]  /*0730*/  LDC.64 R22, c[0x0][0x588] ;  /* 0x00016200ff167b82 */ /* 0x000e240000000a00 */
[----:B0-----:R0:W5:Y:S01]  /*0740*/  LDG.E R22, desc[UR56][R22.64] ;  /* 0x0000003816167981 */ /* 0x001162000c1e1900 */
[----:B------:R-:W-:Y:S05]  /*0750*/  BRA `(.L_x_4) ;  /* 0x0000000000087947 */ /* 0x000fea0003800000 */
.L_x_5:
[----:B------:R-:W-:Y:S02]  /*0760*/  ULDC UR4, c[0x0][0x580] ;  /* 0x0001600000047ab9 */ /* 0x000fe40000000800 */
[----:B------:R-:W-:-:S07]  /*0770*/  IMAD.U32 R22, RZ, RZ, UR4 ;  /* 0x00000004ff167e24 */ /* 0x000fce000f8e00ff */
.L_x_4:
[----:B------:R-:W-:Y:S02]  /*0780*/  ULDC.64 UR4, c[0x0][0x5a0] ;  /* 0x0001680000047ab9 */ /* 0x000fe40000000a00 */
[----:B------:R-:W-:-:S04]  /*0790*/  ISETP.NE.U32.AND P0, PT, RZ, UR4, PT ;  /* 0x00000004ff007c0c */ /* 0x000fc8000bf05070 */
[----:B------:R-:W-:-:S13]  /*07a0*/  ISETP.NE.AND.EX P0, PT, RZ, UR5, PT, P0 ;  /* 0x00000005ff007c0c */ /* 0x000fda000bf05300 */
[----:B------:R-:W-:Y:S05]  /*07b0*/  @!P0 BRA `(.L_x_6) ;  /* 0x00000000001c8947 */ /* 0x000fea0003800000 */
[----:B-1----:R-:W1:Y:S02]  /*07c0*/  LDC.64 R6, c[0x0][0x5a0] ;  /* 0x00016800ff067b82 */ /* 0x002e640000000a00 */
[----:B-1----:R-:W2:Y:S02]  /*07d0*/  LDG.E.64 R6, desc[UR56][R6.64] ;  /* 0x0000003806067981 */ /* 0x002ea4000c1e1b00 */
[----:B--2---:R-:W-:-:S04]  /*07e0*/  ISETP.NE.U32.AND P0, PT, R6, RZ, PT ;  /* 0x000000ff0600720c */ /* 0x004fc80003f05070 */
[----:B------:R-:W-:-:S13]  /*07f0*/  ISETP.NE.AND.EX P0, PT, R7, RZ, PT, P0 ;  /* 0x000000ff0700720c */ /* 0x000fda0003f05300 */
[----:B------:R-:W-:Y:S05]  /*0800*/  @!P0 BRA `(.L_x_6) ;  /* 0x0000000000088947 */ /* 0x000fea0003800000 */
[----:B0-----:R2:W5:Y:S01]  /*0810*/  LD.E R23, desc[UR56][R6.64] ;  /* 0x0000003806177980 */ /* 0x001562000c101900 */
[----:B------:R-:W-:Y:S05]  /*0820*/  BRA `(.L_x_7) ;  /* 0x0000000000247947 */ /* 0x000fea0003800000 */
.L_x_6:
[----:B------:R-:W-:Y:S02]  /*0830*/  ULDC.64 UR4, c[0x0][0x590] ;  /* 0x0001640000047ab9 */ /* 0x000fe40000000a00 */
[----:B------:R-:W-:-:S04]  /*0840*/  ISETP.NE.U32.AND P0, PT, RZ, UR4, PT ;  /* 0x00000004ff007c0c */ /* 0x000fc8000bf05070 */
[----:B------:R-:W-:-:S13]  /*0850*/  ISETP.NE.AND.EX P0, PT, RZ, UR5, PT, P0 ;  /* 0x00000005ff007c0c */ /* 0x000fda000bf05300 */
[----:B------:R-:W-:Y:S05]  /*0860*/  @!P0 BRA `(.L_x_8) ;  /* 0x00000000000c8947 */ /* 0x000fea0003800000 */
[----:B-1----:R-:W0:Y:S02]  /*0870*/  LDC.64 R6, c[0x0][0x590] ;  /* 0x00016400ff067b82 */ /* 0x002e240000000a00 */
[----:B0-----:R0:W5:Y:S01]  /*0880*/  LDG.E R23, desc[UR56][R6.64] ;  /* 0x0000003806177981 */ /* 0x001162000c1e1900 */
[----:B------:R-:W-:Y:S05]  /*0890*/  BRA `(.L_x_7) ;  /* 0x0000000000087947 */ /* 0x000fea0003800000 */
.L_x_8:
[----:B------:R-:W-:Y:S02]  /*08a0*/  ULDC UR4, c[0x0][0x584] ;  /* 0x0001610000047ab9 */ /* 0x000fe40000000800 */
[----:B0-----:R-:W-:-:S07]  /*08b0*/  IMAD.U32 R23, RZ, RZ, UR4 ;  /* 0x00000004ff177e24 */ /* 0x001fce000f8e00ff */
.L_x_7:
[----:B------:R-:W3:Y:S01]  /*08c0*/  S2UR UR10, SR_CTAID.Y ;  /* 0x00000000000a79c3 */ /* 0x000ee20000002600 */
[----:B------:R-:W-:Y:S01]  /*08d0*/  ULDC UR5, c[0x0][0x65c] ;  /* 0x0001970000057ab9 */ /* 0x000fe20000000800 */
[----:B------:R-:W-:Y:S01]  /*08e0*/  UISETP.NE.AND UP0, UPT, UR15, 0x2, UPT ;  /* 0x000000020f00788c */ /* 0x000fe2000bf05270 */
[----:B------:R-:W-:Y:S01]  /*08f0*/  IMAD.MOV.U32 R18, RZ, RZ, -0x1 ;  /* 0xffffffffff127424 */ /* 0x000fe200078e00ff */
[----:B------:R-:W-:Y:S01]  /*0900*/  UISETP.NE.AND UP2, UPT, UR5, 0x1, UPT ;  /* 0x000000010500788c */ /* 0x000fe2000bf45270 */
[----:B------:R-:W-:Y:S02]  /*0910*/  IMAD.MOV.U32 R2, RZ, RZ, -0x1 ;  /* 0xffffffffff027424 */ /* 0x000fe400078e00ff */
[----:B------:R-:W-:Y:S01]  /*0920*/  IMAD.MOV.U32 R19, RZ, RZ, -0x1 ;  /* 0xffffffffff137424 */ /* 0x000fe200078e00ff */
[----:B------:R-:W4:Y:S01]  /*0930*/  S2UR UR4, SR_CTAID.X ;  /* 0x00000000000479c3 */ /* 0x000f220000002500 */
[----:B------:R-:W-:-:S06]  /*0940*/  UP2UR UR38, UPR, URZ, 0x4 ;  /* 0x000000043f267883 */ /* 0x000fcc0008000000 */
[----:B------:R-:W-:Y:S01]  /*0950*/  @UP2 ULDC UR12, c[0x0][0x10] ;  /* 0x00000400000c2ab9 */ /* 0x000fe20000000800 */
[----:B------:R-:W-:Y:S01]  /*0960*/  @UP2 UMOV UR7, URZ ;  /* 0x0000003f00072c82 */ /* 0x000fe20008000000 */
[----:B------:R-:W-:Y:S01]  /*0970*/  @UP2 UMOV UR5, URZ ;  /* 0x0000003f00052c82 */ /* 0x000fe20008000000 */
[----:B012---:R-:W0:Y:S01]  /*0980*/  LDC.64 R6, c[0x0][0x650] ;  /* 0x00019400ff067b82 */ /* 0x007e220000000a00 */
[----:B---3--:R-:W-:Y:S02]  /*0990*/  @UP2 UMOV UR9, UR10 ;  /* 0x0000000a00092c82 */ /* 0x008fe40008000000 */
[----:B------:R-:W-:Y:S01]  /*09a0*/  @UP2 UMOV UR6, UR9 ;  /* 0x0000000900062c82 */ /* 0x000fe20008000000 */
[----:B------:R-:W-:Y:S01]  /*09b0*/  @!UP2 UMOV UR9, UR10 ;  /* 0x0000000a0009ac82 */ /* 0x000fe20008000000 */
[----:B----4-:R-:W-:-:S03]  /*09c0*/  @UP2 UIMAD.WIDE.U32 UR12, UR4, UR12, UR6 ;  /* 0x0000000c040c22a5 */ /* 0x010fc6000f8e0006 */
[----:B------:R-:W-:Y:S01]  /*09d0*/  @!UP2 ULDC UR6, c[0x0][0xc] ;  /* 0x000003000006aab9 */ /* 0x000fe20000000800 */
[----:B------:R-:W-:Y:S01]  /*09e0*/  @UP2 UIADD3 UR14, UR13, UR5, URZ ;  /* 0x000000050d0e2290 */ /* 0x000fe2000fffe03f */
[----:B------:R-:W-:Y:S02]  /*09f0*/  ULDC UR10, c[0x0][0xc] ;  /* 0x00000300000a7ab9 */ /* 0x000fe40000000800 */
[----:B------:R-:W-:Y:S01]  /*0a00*/  UMOV UR5, URZ ;  /* 0x0000003f00057c82 */ /* 0x000fe20008000000 */
[----:B------:R-:W-:Y:S01]  /*0a10*/  ULDC UR11, c[0x0][0x10] ;  /* 0x00000400000b7ab9 */ /* 0x000fe20000000800 */
[----:B------:R-:W-:Y:S02]  /*0a20*/  @!UP2 UIMAD.WIDE.U32 UR6, UR6, UR9, UR4 ;  /* 0x000000090606a2a5 */ /* 0x000fe4000f8e0004 */
[----:B------:R-:W-:Y:S01]  /*0a30*/  UIMAD.WIDE.U32 UR10, UR10, UR11, URZ ;  /* 0x0000000b0a0a72a5 */ /* 0x000fe2000f8e003f */
[----:B------:R-:W-:-:S03]  /*0a40*/  ULDC UR13, c[0x0][0x14] ;  /* 0x00000500000d7ab9 */ /* 0x000fc60000000800 */
[----:B------:R-:W-:Y:S02]  /*0a50*/  UIMAD.WIDE.U32 UR54, UR10, UR13, URZ ;  /* 0x0000000d0a3672a5 */ /* 0x000fe4000f8e003f */
[----:B------:R-:W-:Y:S01]  /*0a60*/  UIMAD UR39, UR11, UR13, URZ ;  /* 0x0000000d0b2772a4 */ /* 0x000fe2000f8e023f */
[----:B------:R-:W-:Y:S01]  /*0a70*/  @!UP2 UMOV UR12, UR6 ;  /* 0x00000006000cac82 */ /* 0x000fe20008000000 */
[----:B------:R-:W-:Y:S02]  /*0a80*/  @!UP2 UMOV UR14, UR7 ;  /* 0x00000007000eac82 */ /* 0x000fe40008000000 */
[----:B------:R-:W-:Y:S02]  /*0a90*/  UIADD3 UR39, UR55, UR39, URZ ;  /* 0x0000002737277290 */ /* 0x000fe4000fffe03f */
[----:B------:R-:W-:-:S04]  /*0aa0*/  UIADD3 UR6, UP1, UR12, UR54, URZ ;  /* 0x000000360c067290 */ /* 0x000fc8000ff3e03f */
[----:B------:R-:W-:Y:S02]  /*0ab0*/  UIADD3.X UR7, UR14, UR39, URZ, UP1, !UPT ;  /* 0x000000270e077290 */ /* 0x000fe40008ffe43f */
[----:B------:R-:W-:Y:S02]  /*0ac0*/  USEL UR6, UR6, UR12, !UP0 ;  /* 0x0000000c06067287 */ /* 0x000fe4000c000000 */
[----:B------:R-:W-:-:S04]  /*0ad0*/  USEL UR7, UR7, UR14, !UP0 ;  /* 0x0000000e07077287 */ /* 0x000fc8000c000000 */
[----:B0-----:R-:W-:Y:S01]  /*0ae0*/  ISETP.LE.U32.AND P0, PT, R6, UR6, PT ;  /* 0x0000000606007c0c */ /* 0x001fe2000bf03070 */
[----:B------:R-:W-:Y:S02]  /*0af0*/  IMAD.U32 R16, RZ, RZ, UR6 ;  /* 0x00000006ff107e24 */ /* 0x000fe4000f8e00ff */
[----:B------:R-:W-:Y:S02]  /*0b00*/  IMAD.U32 R0, RZ, RZ, UR7 ;  /* 0x00000007ff007e24 */ /* 0x000fe4000f8e00ff */
[----:B------:R-:W-:-:S03]  /*0b10*/  IMAD.U32 R17, RZ, RZ, UR7 ;  /* 0x00000007ff117e24 */ /* 0x000fc6000f8e00ff */
[----:B------:R-:W-:Y:S02]  /*0b20*/  ISETP.GE.U32.AND.EX P0, PT, R0, R7, PT, P0 ;  /* 0x000000070000720c */ /* 0x000fe40003f06100 */
[----:B------:R-:W-:-:S11]  /*0b30*/  PRMT R0, RZ, 0x7610, R0 ;  /* 0x00007610ff007816 */ /* 0x000fd60000000000 */
[----:B------:R-:W-:Y:S05]  /*0b40*/  @P0 BRA `(.L_x_9) ;  /* 0x00000004008c0947 */ /* 0x000fea0003800000 */
[----:B------:R-:W-:Y:S01]  /*0b50*/  I2FP.F32.U32 R0, UR4 ;  /* 0x0000000400007c45 */ /* 0x000fe20008201000 */
[----:B------:R-:W-:Y:S01]  /*0b60*/  ULDC.64 UR16, c[0x0][0x628] ;  /* 0x00018a0000107ab9 */ /* 0x000fe20000000a00 */
[----:B------:R-:W-:Y:S01]  /*0b70*/  ULDC UR6, c[0x0][0x150] ;  /* 0x0000540000067ab9 */ /* 0x000fe20000000800 */
[----:B------:R-:W-:Y:S01]  /*0b80*/  ISETP.NE.U32.AND P0, PT, RZ, UR16, PT ;  /* 0x00000010ff007c0c */ /* 0x000fe2000bf05070 */
[----:B------:R-:W-:Y:S01]  /*0b90*/  ULDC UR15, c[0x0][0x630] ;  /* 0x00018c00000f7ab9 */ /* 0x000fe20000000800 */
[----:B------:R-:W-:Y:S01]  /*0ba0*/  FMUL R0, R0, UR6 ;  /* 0x0000000600007c20 */ /* 0x000fe20008400000 */
[----:B------:R-:W-:Y:S01]  /*0bb0*/  R2UR UR19, R16 ;  /* 0x00000000101372ca */ /* 0x000fe200000e0000 */
[----:B------:R-:W-:Y:S01]  /*0bc0*/  ULDC UR21, c[0x0][0x154] ;  /* 0x0000550000157ab9 */ /* 0x000fe20000000800 */
[----:B------:R-:W-:Y:S01]  /*0bd0*/  ISETP.NE.AND.EX P0, PT, RZ, UR17, PT, P0 ;  /* 0x00000011ff007c0c */ /* 0x000fe2000bf05300 */
[----:B------:R0:W1:Y:S01]  /*0be0*/  F2I.U32.TRUNC.NTZ R2, R0 ;  /* 0x0000000000027305 */ /* 0x000062000020f000 */
[----:B------:R-:W-:-:S02]  /*0bf0*/  R2UR UR20, R17 ;  /* 0x00000000111472ca */ /* 0x000fc400000e0000 */
[----:B------:R-:W-:Y:S02]  /*0c00*/  R2UR UR6, R16 ;  /* 0x00000000100672ca */ /* 0x000fe400000e0000 */
[----:B------:R-:W-:-:S07]  /*0c10*/  R2UR UR7, R17 ;  /* 0x00000000110772ca */ /* 0x000fce00000e0000 */
[----:B0-----:R-:W-:Y:S08]  /*0c20*/  @!P0 BRA `(.L_x_10) ;  /* 0x0000000000308947 */ /* 0x001ff00003800000 */
[----:B------:R-:W-:Y:S01]  /*0c30*/  R2UR UR6, R16 ;  /* 0x00000000100672ca */ /* 0x000fe200000e0000 */
[----:B------:R-:W-:Y:S01]  /*0c40*/  ULDC UR12, c[0x0][0x634] ;  /* 0x00018d00000c7ab9 */ /* 0x000fe20000000800 */
[----:B------:R-:W-:-:S11]  /*0c50*/  R2UR UR14, R17 ;  /* 0x00000000110e72ca */ /* 0x000fd600000e0000 */
[----:B------:R-:W-:-:S04]  /*0c60*/  UIADD3 UR12, UP1, UR6, UR12, URZ ;  /* 0x0000000c060c7290 */ /* 0x000fc8000ff3e03f */
[----:B------:R-:W-:-:S04]  /*0c70*/  UIADD3.X UR14, URZ, UR14, URZ, UP1, !UPT ;  /* 0x0000000e3f0e7290 */ /* 0x000fc80008ffe43f */
[----:B------:R-:W-:-:S04]  /*0c80*/  UIMAD.WIDE.U32 UR6, UR14, UR16, URZ ;  /* 0x000000100e0672a5 */ /* 0x000fc8000f8e003f */
[----:B------:R-:W-:Y:S02]  /*0c90*/  UIMAD.WIDE.U32 UR10, UP1, UR12, UR17, UR6 ;  /* 0x000000110c0a72a5 */ /* 0x000fe4000f820006 */
[----:B------:R-:W-:Y:S02]  /*0ca0*/  UIMAD.WIDE.U32 UR6, UR12, UR16, URZ ;  /* 0x000000100c0672a5 */ /* 0x000fe4000f8e003f */
[----:B------:R-:W-:Y:S02]  /*0cb0*/  UIADD3.X UR13, URZ, URZ, URZ, UP1, !UPT ;  /* 0x0000003f3f0d7290 */ /* 0x000fe40008ffe43f */
[----:B------:R-:W-:Y:S01]  /*0cc0*/  UIADD3 URZ, UP1, UR7, UR10, URZ ;  /* 0x0000000a073f7290 */ /* 0x000fe2000ff3e03f */
[----:B------:R-:W-:-:S03]  /*0cd0*/  UMOV UR12, UR11 ;  /* 0x0000000b000c7c82 */ /* 0x000fc60008000000 */
[----:B------:R-:W-:-:S12]  /*0ce0*/  UIMAD.WIDE.U32.X UR6, UR14, UR17, UR12, UP1 ;  /* 0x000000110e0672a5 */ /* 0x000fd800088e040c */
.L_x_10:
[----:B------:R-:W-:Y:S01]  /*0cf0*/  USHF.R.U64 UR5, UR6, UR15, UR7 ;  /* 0x0000000f06057299 */ /* 0x000fe20008001207 */
[----:B------:R-:W-:Y:S01]  /*0d00*/  I2FP.F32.U32 R0, UR9 ;  /* 0x0000000900007c45 */ /* 0x000fe20008201000 */
[----:B------:R-:W-:Y:S01]  /*0d10*/  USHF.R.U32.HI UR6, URZ, UR15, UR7 ;  /* 0x0000000f3f067299 */ /* 0x000fe20008011607 */
[----:B-1----:R-:W-:Y:S01]  /*0d20*/  R2UR UR14, R2 ;  /* 0x00000000020e72ca */ /* 0x002fe200000e0000 */
[----:B------:R-:W-:Y:S02]  /*0d30*/  UIADD3 UR17, UP1, URZ, -UR5, URZ ;  /* 0x800000053f117290 */ /* 0x000fe4000ff3e03f */
[----:B------:R-:W-:Y:S01]  /*0d40*/  FMUL R0, R0, UR21 ;  /* 0x0000001500007c20 */ /* 0x000fe20008400000 */
[----:B------:R-:W-:Y:S01]  /*0d50*/  ULDC.64 UR10, c[0x0][0x620] ;  /* 0x00018800000a7ab9 */ /* 0x000fe20000000a00 */
[----:B------:R-:W-:Y:S01]  /*0d60*/  UIADD3.X UR6, URZ, ~UR6, URZ, UP1, !UPT ;  /* 0x800000063f067290 */ /* 0x000fe20008ffe43f */
[----:B------:R-:W-:Y:S01]  /*0d70*/  UMOV UR12, UR19 ;  /* 0x00000013000c7c82 */ /* 0x000fe20008000000 */
[----:B------:R-:W-:-:S02]  /*0d80*/  UMOV UR13, UR20 ;  /* 0x00000014000d7c82 */ /* 0x000fc40008000000 */
[----:B------:R-:W-:Y:S01]  /*0d90*/  UIMAD UR6, UR6, UR10, URZ ;  /* 0x0000000a060672a4 */ /* 0x000fe2000f8e023f */
[----:B------:R-:W0:Y:S01]  /*0da0*/  F2I.U32.TRUNC.NTZ R0, R0 ;  /* 0x0000000000007305 */ /* 0x000e22000020f000 */
[----:B------:R-:W-:Y:S02]  /*0db0*/  UIMAD.WIDE.U32 UR12, UR17, UR10, UR12 ;  /* 0x0000000a110c72a5 */ /* 0x000fe4000f8e000c */
[----:B------:R-:W-:Y:S01]  /*0dc0*/  UIMAD UR17, UR17, UR11, UR6 ;  /* 0x0000000b111172a4 */ /* 0x000fe2000f8e0206 */
[----:B------:R-:W-:Y:S01]  /*0dd0*/  ULDC UR24, c[0x0][0x658] ;  /* 0x0001960000187ab9 */ /* 0x000fe20000000800 */
[----:B------:R-:W-:Y:S02]  /*0de0*/  UMOV UR22, 0xffffffff ;  /* 0xffffffff00167882 */ /* 0x000fe40000000000 */
[----:B------:R-:W-:Y:S01]  /*0df0*/  UIADD3 UR17, UR13, UR17, URZ ;  /* 0x000000110d117290 */ /* 0x000fe2000fffe03f */
[----:B------:R-:W-:Y:S01]  /*0e00*/  ULDC UR19, c[0x0][0x618] ;  /* 0x0001860000137ab9 */ /* 0x000fe20000000800 */
[----:B------:R-:W-:Y:S01]  /*0e10*/  ULDC.64 UR6, c[0x0][0x640] ;  /* 0x0001900000067ab9 */ /* 0x000fe20000000a00 */
[----:B------:R-:W-:Y:S01]  /*0e20*/  USHF.L.U32 UR13, UR22, UR24, URZ ;  /* 0x00000018160d7299 */ /* 0x000fe2000800063f */
[----:B------:R-:W-:Y:S01]  /*0e30*/  ISETP.NE.U32.AND P0, PT, RZ, UR6, PT ;  /* 0x00000006ff007c0c */ /* 0x000fe2000bf05070 */
[----:B------:R-:W-:-:S02]  /*0e40*/  USHF.R.U64 UR22, UR12, UR19, UR17 ;  /* 0x000000130c167299 */ /* 0x000fc40008001211 */
[----:B------:R-:W-:Y:S01]  /*0e50*/  USHF.R.U32.HI UR12, URZ, UR19, UR17 ;  /* 0x000000133f0c7299 */ /* 0x000fe20008011611 */
[----:B0-----:R-:W-:Y:S01]  /*0e60*/  R2UR UR16, R0 ;  /* 0x00000000001072ca */ /* 0x001fe200000e0000 */
[----:B------:R-:W-:Y:S01]  /*0e70*/  ULDC UR21, c[0x0][0x608] ;  /* 0x0001820000157ab9 */ /* 0x000fe20000000800 */
[----:B------:R-:W-:Y:S01]  /*0e80*/  ISETP.NE.AND.EX P0, PT, RZ, UR7, PT, P0 ;  /* 0x00000007ff007c0c */ /* 0x000fe2000bf05300 */
[----:B------:R-:W-:Y:S02]  /*0e90*/  USHF.R.U64 UR26, UR22, UR21, UR12 ;  /* 0x00000015161a7299 */ /* 0x000fe4000800120c */
[----:B------:R-:W-:Y:S01]  /*0ea0*/  USHF.R.U32.HI UR12, URZ, UR21, UR12 ;  /* 0x000000153f0c7299 */ /* 0x000fe2000801160c */
[----:B------:R-:W-:Y:S01]  /*0eb0*/  UMOV UR20, 0x1 ;  /* 0x0000000100147882 */ /* 0x000fe20000000000 */
[----:B------:R-:W-:Y:S02]  /*0ec0*/  UIADD3 UR14, -UR14, URZ, URZ ;  /* 0x0000003f0e0e7290 */ /* 0x000fe4000fffe13f */
[----:B------:R-:W-:-:S02]  /*0ed0*/  USHF.R.U64 UR27, UR26, UR24, UR12 ;  /* 0x000000181a1b7299 */ /* 0x000fc4000800120c */
[----:B------:R-:W-:Y:S01]  /*0ee0*/  USHF.L.U32 UR19, UR20, UR24, URZ ;  /* 0x0000001814137299 */ /* 0x000fe2000800063f */
[----:B------:R-:W-:Y:S01]  /*0ef0*/  ULDC UR15, c[0x0][0x144] ;  /* 0x00005100000f7ab9 */ /* 0x000fe20000000800 */
[----:B------:R-:W-:Y:S01]  /*0f00*/  ULDC UR10, c[0x0][0x600] ;  /* 0x00018000000a7ab9 */ /* 0x000fe20000000800 */
[----:B------:R-:W-:Y:S02]  /*0f10*/  ULOP3.LUT UR20, URZ, UR13, URZ, 0x33, !UPT ;  /* 0x0000000d3f147292 */ /* 0x000fe4000f8e333f */
[----:B------:R-:W-:Y:S02]  /*0f20*/  USHF.R.U32.HI UR13, URZ, UR24, UR12 ;  /* 0x000000183f0d7299 */ /* 0x000fe4000801160c */
[----:B------:R-:W-:Y:S02]  /*0f30*/  UIADD3 UR11, UR10, -0x1, URZ ;  /* 0xffffffff0a0b7890 */ /* 0x000fe4000fffe03f */
[----:B------:R-:W-:Y:S02]  /*0f40*/  UIADD3 UR23, -UR16, URZ, URZ ;  /* 0x0000003f10177290 */ /* 0x000fe4000fffe13f */
[----:B------:R-:W-:Y:S01]  /*0f50*/  UIMAD UR4, UR15, UR14, UR4 ;  /* 0x0000000e0f0472a4 */ /* 0x000fe2000f8e0204 */
[----:B------:R-:W-:Y:S01]  /*0f60*/  ULDC UR28, c[0x0][0x148] ;  /* 0x00005200001c7ab9 */ /* 0x000fe20000000800 */
[----:B------:R-:W-:Y:S01]  /*0f70*/  ULDC UR24, c[0x0][0x648] ;  /* 0x0001920000187ab9 */ /* 0x000fe20000000800 */
[----:B------:R-:W-:Y:S01]  /*0f80*/  ULDC UR25, c[0x0][0x638] ;  /* 0x00018e0000197ab9 */ /* 0x000fe20000000800 */
[----:B------:R-:W-:Y:S01]  /*0f90*/  UMOV UR12, UR27 ;  /* 0x0000001b000c7c82 */ /* 0x000fe20008000000 */
[----:B------:R-:W-:Y:S07]  /*0fa0*/  @!P0 BRA `(.L_x_11) ;  /* 0x0000000000308947 */ /* 0x000fee0003800000 */
[----:B------:R-:W-:Y:S02]  /*0fb0*/  ULDC UR16, c[0x0][0x64c] ;  /* 0x0001930000107ab9 */ /* 0x000fe40000000800 */
        /* <DEDUP_REMOVED lines=8> */
[----:B------:R-:W-:-:S07]  /*1040*/  UIMAD.WIDE.U32.X UR6, UR21, UR7, UR16, UP1 ;  /* 0x00000007150672a5 */ /* 0x000fce00088e0410 */
[----:B------:R-:W-:Y:S01]  /*1050*/  UMOV UR12, UR6 ;  /* 0x00000006000c7c82 */ /* 0x000fe20008000000 */
[----:B------:R-:W-:-:S05]  /*1060*/  UMOV UR13, UR7 ;  /* 0x00000007000d7c82 */ /* 0x000fca0008000000 */
.L_x_11:
[----:B------:R-:W-:Y:S01]  /*1070*/  UISETP.NE.AND UP1, UPT, UR38, URZ, UPT ;  /* 0x0000003f2600728c */ /* 0x000fe2000bf25270 */
[----:B------:R-:W-:Y:S01]  /*1080*/  IMAD.MOV.U32 R0, RZ, RZ, 0x1 ;  /* 0x00000001ff007424 */ /* 0x000fe200078e00ff */
[----:B------:R-:W-:Y:S01]  /*1090*/  USHF.R.U64 UR6, UR12, UR24, UR13 ;  /* 0x000000180c067299 */ /* 0x000fe2000800120d */
[----:B------:R-:W-:Y:S01]  /*10a0*/  IMAD.U32 R19, RZ, RZ, UR5 ;  /* 0x00000005ff137e24 */ /* 0x000fe2000f8e00ff */
[----:B------:R-:W-:Y:S02]  /*10b0*/  ULOP3.LUT UR20, UR26, UR20, URZ, 0xc0, !UPT ;  /* 0x000000141a147292 */ /* 0x000fe4000f8ec03f */
[----:B------:R-:W-:Y:S02]  /*10c0*/  UIADD3 UR7, -UR6, URZ, URZ ;  /* 0x0000003f06077290 */ /* 0x000fe4000fffe13f */
[----:B------:R-:W-:Y:S02]  /*10d0*/  UIMAD UR19, UR19, UR6, UR20 ;  /* 0x00000006131372a4 */ /* 0x000fe4000f8e0214 */
[----:B------:R-:W-:-:S02]  /*10e0*/  ULOP3.LUT UR11, UR22, UR11, URZ, 0xc0, !UPT ;  /* 0x0000000b160b7292 */ /* 0x000fc4000f8ec03f */
[----:B------:R-:W-:Y:S02]  /*10f0*/  @UP1 UIMAD UR4, UR28, UR23, UR9 ;  /* 0x000000171c0412a4 */ /* 0x000fe4000f8e0209 */
[----:B------:R-:W-:-:S03]  /*1100*/  UIMAD UR6, UR7, UR25, UR27 ;  /* 0x00000019070672a4 */ /* 0x000fc6000f8e021b */
[----:B------:R-:W-:Y:S01]  /*1110*/  ULDC UR7, c[0x0][0x610] ;  /* 0x0001840000077ab9 */ /* 0x000fe20000000800 */
[----:B------:R-:W-:Y:S02]  /*1120*/  UIMAD UR6, UR6, UR10, UR11 ;  /* 0x0000000a060672a4 */ /* 0x000fe4000f8e020b */
[----:B------:R-:W-:-:S04]  /*1130*/  UIMAD UR4, UR19, UR7, UR4 ;  /* 0x00000007130472a4 */ /* 0x000fc8000f8e0204 */
[----:B------:R-:W-:Y:S02]  /*1140*/  USEL UR7, UR6, UR4, !UP1 ;  /* 0x0000000406077287 */ /* 0x000fe4000c800000 */
[----:B------:R-:W-:-:S04]  /*1150*/  USEL UR4, UR4, UR6, !UP1 ;  /* 0x0000000604047287 */ /* 0x000fc8000c800000 */
[----:B------:R-:W-:Y:S02]  /*1160*/  IMAD.U32 R2, RZ, RZ, UR7 ;  /* 0x00000007ff027e24 */ /* 0x000fe4000f8e00ff */
[----:B------:R-:W-:-:S07]  /*1170*/  IMAD.U32 R18, RZ, RZ, UR4 ;  /* 0x00000004ff127e24 */ /* 0x000fce000f8e00ff */
.L_x_9:
[----:B------:R-:W-:Y:S02]  /*1180*/  ULDC UR4, c[0x0][0x28c] ;  /* 0x0000a30000047ab9 */ /* 0x000fe40000000800 */
[----:B------:R-:W-:-:S04]  /*1190*/  UIADD3 UR4, UR4, 0x3f, URZ ;  /* 0x0000003f04047890 */ /* 0x000fc8000fffe03f */
[----:B------:R-:W-:-:S04]  /*11a0*/  USHF.R.S32.HI UR5, URZ, 0x1f, UR4 ;  /* 0x0000001f3f057899 */ /* 0x000fc80008011404 */
[----:B------:R-:W-:-:S04]  /*11b0*/  ULEA.HI UR5, UR5, UR4, URZ, 0x6 ;  /* 0x0000000405057291 */ /* 0x000fc8000f8f303f */
[----:B------:R-:W-:Y:S01]  /*11c0*/  USHF.R.S32.HI UR37, URZ, 0x6, UR5 ;  /* 0x000000063f257899 */ /* 0x000fe20008011405 */
[----:B------:R-:W-:Y:S11]  /*11d0*/  @!P1 BRA `(.L_x_12) ;  /* 0x0000003800fc9947 */ /* 0x000ff60003800000 */
[----:B------:R-:W-:-:S06]  /*11e0*/  UISETP.GT.U32.AND UP1, UPT, UR18, 0x1, UPT ;  /* 0x000000011200788c */ /* 0x000fcc000bf24070 */
[----:B------:R-:W-:-:S13]  /*11f0*/  PLOP3.LUT P0, PT, PT, PT, UP1, 0x80, 0x0 ;  /* 0x000000000000781c */ /* 0x000fda0003f0f018 */
[----:B------:R-:W-:Y:S05]  /*1200*/  @P0 EXIT ;  /* 0x000000000000094d */ /* 0x000fea0003800000 */
.L_x_13:
[----:B------:R-:W-:-:S08]  /*1210*/  NOP ;  /* 0x0000000000007918 */ /* 0x000fd00000000000 */
[----:B------:R-:W0:Y:S02]  /*1220*/  USETMAXREG.TRY_ALLOC.CTAPOOL UP1, 0xe8 ;  /* 0x000000e8000079c8 */ /* 0x000e240008020600 */
[----:B0-----:R-:W-:-:S13]  /*1230*/  PLOP3.LUT P0, PT, PT, PT, UP1, 0x80, 0x0 ;  /* 0x000000000000781c */ /* 0x001fda0003f0f018 */
[----:B------:R-:W-:Y:S05]  /*1240*/  @!P0 BRA `(.L_x_13) ;  /* 0xfffffffc00f08947 */ /* 0x000fea000383ffff */
[----:B------:R-:W-:-:S13]  /*1250*/  LOP3.LUT P0, RZ, R0, 0xff, RZ, 0xc0, !PT ;  /* 0x000000ff00ff7812 */ /* 0x000fda000780c0ff */
[----:B------:R-:W-:Y:S05]  /*1260*/  @!P0 EXIT ;  /* 0x000000000000894d */ /* 0x000fea0003800000 */
[----:B------:R-:W-:Y:S01]  /*1270*/  SHF.R.S32.HI R0, RZ, 0x1f, R3 ;  /* 0x0000001fff007819 */ /* 0x000fe20000011403 */
[----:B------:R-:W0:Y:S01]  /*1280*/  S2UR UR5, SR_CgaCtaId ;  /* 0x00000000000579c3 */ /* 0x000e220000008800 */
[----:B------:R-:W-:Y:S02]  /*1290*/  USHF.R.U32.HI UR4, URZ, 0x1, UR37 ;  /* 0x000000013f047899 */ /* 0x000fe40008011625 */
[CC--:B------:R-:W-:Y:S01]  /*12a0*/  LEA.HI R4, R0.reuse, R3.reuse, RZ, 0x2 ;  /* 0x0000000300047211 */ /* 0x0c0fe200078f10ff */
[----:B------:R-:W-:Y:S01]  /*12b0*/  UMOV UR41, 0x400 ;  /* 0x0000040000297882 */ /* 0x000fe20000000000 */
[----:B------:R-:W-:Y:S01]  /*12c0*/  LEA.HI R0, R0, R3, RZ, 0x5 ;  /* 0x0000000300007211 */ /* 0x000fe200078f28ff */
[----:B------:R-:W-:Y:S01]  /*12d0*/  ULOP3.LUT UR44, UR37, 0x1, URZ, 0xc0, !UPT ;  /* 0x00000001252c7892 */ /* 0x000fe2000f8ec03f */
[--C-:B------:R-:W-:Y:S01]  /*12e0*/  SHF.R.S32.HI R56, RZ, 0x2, R4.reuse ;  /* 0x00000002ff387819 */ /* 0x100fe20000011404 */
[----:B------:R-:W1:Y:S01]  /*12f0*/  LDC.64 R6, c[0x0][0x5c8] ;  /* 0x00017200ff067b82 */ /* 0x000e620000000a00 */
[----:B------:R-:W-:Y:S01]  /*1300*/  SHF.R.S32.HI R5, RZ, 0x1f, R4 ;  /* 0x0000001fff057819 */ /* 0x000fe20000011404 */
[----:B------:R-:W-:Y:S01]  /*1310*/  ULOP3.LUT UR4, UR4, 0x1, URZ, 0xc0, !UPT ;  /* 0x0000000104047892 */ /* 0x000fe2000f8ec03f */
[----:B------:R-:W-:Y:S01]  /*1320*/  LOP3.LUT R4, R4, 0xfffffffc, RZ, 0xc0, !PT ;  /* 0xfffffffc04047812 */ /* 0x000fe200078ec0ff */
[----:B------:R-:W-:Y:S01]  /*1330*/  USEL UR44, UR44, URZ, !UP0 ;  /* 0x0000003f2c2c7287 */ /* 0x000fe2000c000000 */
[----:B------:R-:W-:Y:S01]  /*1340*/  LEA.HI R5, R5, R56, RZ, 0x3 ;  /* 0x0000003805057211 */ /* 0x000fe200078f18ff */
[----:B------:R-:W-:-:S02]  /*1350*/  UISETP.EQ.U32.AND UP0, UPT, UR4, 0x1, !UP0 ;  /* 0x000000010400788c */ /* 0x000fc4000c702070 */
[----:B------:R-:W-:Y:S01]  /*1360*/  IMAD.IADD R4, R3, 0x1, -R4 ;  /* 0x0000000103047824 */ /* 0x000fe200078e0a04 */
[----:B------:R-:W-:Y:S01]  /*1370*/  LOP3.LUT R5, R5, 0xfffffff8, RZ, 0xc0, !PT ;  /* 0xfffffff805057812 */ /* 0x000fe200078ec0ff */
[----:B------:R-:W-:Y:S01]  /*1380*/  ULDC.64 UR48, c[0x0][0x288] ;  /* 0x0000a20000307ab9 */ /* 0x000fe20000000a00 */
[----:B------:R-:W-:Y:S01]  /*1390*/  UISETP.LT.AND UP1, UPT, UR37, 0x1, UPT ;  /* 0x000000012500788c */ /* 0x000fe2000bf21270 */
[----:B------:R-:W-:Y:S01]  /*13a0*/  IMAD.SHL.U32 R58, R4, 0x2, RZ ;  /* 0x00000002043a7824 */ /* 0x000fe200078e00ff */
[----:B------:R-:W-:Y:S01]  /*13b0*/  ULDC UR43, c[0x0][0x658] ;  /* 0x00019600002b7ab9 */ /* 0x000fe20000000800 */
[----:B------:R-:W-:Y:S01]  /*13c0*/  IMAD.IADD R56, R56, 0x1, -R5 ;  /* 0x0000000138387824 */ /* 0x000fe200078e0a05 */
[----:B------:R-:W-:Y:S01]  /*13d0*/  SHF.R.S32.HI R5, RZ, 0x5, R0 ;  /* 0x00000005ff057819 */ /* 0x000fe20000011400 */
[----:B------:R-:W-:Y:S01]  /*13e0*/  VIADD R0, R63, 0xffffffff ;  /* 0xffffffff3f007836 */ /* 0x000fe20000000000 */
[----:B0-----:R-:W-:Y:S01]  /*13f0*/  ULEA UR41, UR5, UR41, 0x18 ;  /* 0x0000002905297291 */ /* 0x001fe2000f8ec03f */
[----:B------:R-:W-:Y:S01]  /*1400*/  IMAD.U32 R3, RZ, RZ, UR48 ;  /* 0x00000030ff037e24 */ /* 0x000fe2000f8e00ff */
[--C-:B------:R-:W-:Y:S01]  /*1410*/  SHF.R.S32.HI R57, RZ, 0x1f, R56.reuse ;  /* 0x0000001fff397819 */ /* 0x100fe20000011438 */
[C-C-:B------:R-:W-:Y:S01]  /*1420*/  IMAD R65, R5.reuse, -0x10, -R56.reuse ;  /* 0xfffffff005417824 */ /* 0x140fe200078e0a38 */
[C---:B------:R-:W-:Y:S01]  /*1430*/  ISETP.NE.AND P0, PT, R0.reuse, RZ, PT ;  /* 0x000000ff0000720c */ /* 0x040fe20003f05270 */
[----:B------:R-:W-:Y:S01]  /*1440*/  UIADD3 UR4, UR41, 0x100, URZ ;  /* 0x0000010029047890 */ /* 0x000fe2000fffe03f */
[----:B------:R-:W-:Y:S01]  /*1450*/  IMAD.SHL.U32 R0, R0, 0x8, RZ ;  /* 0x0000000800007824 */ /* 0x000fe200078e00ff */
[----:B------:R-:W-:Y:S01]  /*1460*/  UIADD3 UR5, UR41, 0x8100, URZ ;  /* 0x0000810029057890 */ /* 0x000fe2000fffe03f */
[----:B------:R-:W-:Y:S01]  /*1470*/  IMAD.WIDE R56, R5, 0x10, R56 ;  /* 0x0000001005387825 */ /* 0x000fe200078e0238 */
[----:B------:R-:W-:Y:S01]  /*1480*/  UIADD3 UR52, UR41, 0x30, URZ ;  /* 0x0000003029347890 */ /* 0x000fe2000fffe03f */
[----:B-1----:R-:W-:Y:S01]  /*1490*/  SHF.L.U64.HI R60, R6, 0x3, R7 ;  /* 0x00000003063c7819 */ /* 0x002fe20000010207 */
[----:B------:R-:W-:Y:S01]  /*14a0*/  USHF.R.U32.HI UR4, URZ, 0x4, UR4 ;  /* 0x000000043f047899 */ /* 0x000fe20008011604 */
[----:B------:R-:W-:Y:S01]  /*14b0*/  LOP3.LUT R0, R0, 0x8, RZ, 0xc0, !PT ;  /* 0x0000000800007812 */ /* 0x000fe200078ec0ff */
[----:B------:R-:W-:Y:S01]  /*14c0*/  USHF.R.U32.HI UR5, URZ, 0x4, UR5 ;  /* 0x000000043f057899 */ /* 0x000fe20008011605 */
[----:B------:R-:W-:Y:S01]  /*14d0*/  IMAD.SHL.U32 R61, R6, 0x8, RZ ;  /* 0x00000008063d7824 */ /* 0x000fe200078e00ff */
[----:B------:R-:W-:Y:S01]  /*14e0*/  UMOV UR6, 0xffffffff ;  /* 0xffffffff00067882 */ /* 0x000fe20000000000 */
[----:B------:R-:W-:Y:S01]  /*14f0*/  ULDC UR8, c[0x0][0x284] ;  /* 0x0000a10000087ab9 */ /* 0x000fe20000000800 */
[----:B------:R-:W-:Y:S01]  /*1500*/  USEL UR50, UR37, 0x1, UP1 ;  /* 0x0000000125327887 */ /* 0x000fe20008800000 */
[----:B------:R-:W-:Y:S01]  /*1510*/  SEL R66, RZ, 0x1, P0 ;  /* 0x00000001ff427807 */ /* 0x000fe20000000000 */
[----:B------:R-:W-:Y:S01]  /*1520*/  USHF.L.U32 UR6, UR6, UR43, URZ ;  /* 0x0000002b06067299 */ /* 0x000fe2000800063f */
[----:B------:R-:W-:Y:S01]  /*1530*/  IMAD R62, R4, -0x2, R3 ;  /* 0xfffffffe043e7824 */ /* 0x000fe200078e0203 */
[----:B------:R-:W-:Y:S01]  /*1540*/  ULOP3.LUT UR4, UR4, 0x3fff, URZ, 0xc0, !UPT ;  /* 0x00003fff04047892 */ /* 0x000fe2000f8ec03f */
[----:B------:R-:W-:Y:S01]  /*1550*/  LEA R63, R63, UR52, 0x3 ;  /* 0x000000343f3f7c11 */ /* 0x000fe2000f8e18ff */
[----:B------:R-:W-:Y:S01]  /*1560*/  ULOP3.LUT UR5, UR5, 0x3fff, URZ, 0xc0, !UPT ;  /* 0x00003fff05057892 */ /* 0x000fe2000f8ec03f */
[C---:B------:R-:W-:Y:S01]  /*1570*/  LOP3.LUT R67, R0.reuse, 0x8, RZ, 0x3c, !PT ;  /* 0x0000000800437812 */ /* 0x040fe200078e3cff */
[----:B------:R-:W-:Y:S01]  /*1580*/  VIADD R65, R65, UR8 ;  /* 0x0000000841417c36 */ /* 0x000fe20008000000 */
[----:B------:R-:W-:Y:S01]  /*1590*/  LOP3.LUT R64, R0, 0x18, RZ, 0x3c, !PT ;  /* 0x0000001800407812 */ /* 0x000fe200078e3cff */
[----:B------:R-:W-:Y:S01]  /*15a0*/  ULDC UR42, c[0x0][0x600] ;  /* 0x00018000002a7ab9 */ /* 0x000fe20000000800 */
[----:B------:R-:W-:Y:S01]  /*15b0*/  SHF.R.S32.HI R59, RZ, 0x1f, R58 ;  /* 0x0000001fff3b7819 */ /* 0x000fe2000001143a */
[----:B------:R-:W-:Y:S01]  /*15c0*/  UMOV UR7, 0x1 ;  /* 0x0000000100077882 */ /* 0x000fe20000000000 */
[----:B------:R-:W-:-:S02]  /*15d0*/  ULOP3.LUT UR51, UR40, 0x1, URZ, 0xfc, !UPT ;  /* 0x0000000128337892 */ /* 0x000fc4000f8efc3f */
[----:B------:R-:W-:Y:S02]  /*15e0*/  USHF.L.U64.HI UR36, UR54, 0x1, UR39 ;  /* 0x0000000136247899 */ /* 0x000fe40008010227 */
[----:B------:R-:W-:Y:S02]  /*15f0*/  UIADD3 UR49, UR49, 0x7e, URZ ;  /* 0x0000007e31317890 */ /* 0x000fe4000fffe03f */
[----:B------:R-:W-:Y:S02]  /*1600*/  UIADD3 UR42, UR42, -0x1, URZ ;  /* 0xffffffff2a2a7890 */ /* 0x000fe4000fffe03f */
[----:B------:R-:W-:Y:S02]  /*1610*/  USHF.L.U32 UR43, UR7, UR43, URZ ;  /* 0x0000002b072b7299 */ /* 0x000fe4000800063f */
[----:B------:R-:W-:Y:S02]  /*1620*/  UIADD3 UR50, -UR50, UR37, URZ ;  /* 0x0000002532327290 */ /* 0x000fe4000fffe13f */
[----:B------:R-:W-:-:S02]  /*1630*/  ULOP3.LUT UR45, URZ, UR6, URZ, 0x33, !UPT ;  /* 0x000000063f2d7292 */ /* 0x000fc4000f8e333f */
[----:B------:R-:W-:Y:S02]  /*1640*/  USEL UR46, URZ, 0x1, !UP0 ;  /* 0x000000013f2e7887 */ /* 0x000fe4000c000000 */
[----:B------:R-:W-:Y:S02]  /*1650*/  ULOP3.LUT UR47, UR4, 0x10000, URZ, 0xfc, !UPT ;  /* 0x00010000042f7892 */ /* 0x000fe4000f8efc3f */
[----:B------:R-:W-:-:S12]  /*1660*/  ULOP3.LUT UR48, UR5, 0x10000, URZ, 0xfc, !UPT ;  /* 0x0001000005307892 */ /* 0x000fd8000f8efc3f */
.L_x_97:
[----:B------:R-:W-:-:S04]  /*1670*/  SHF.L.U32 R0, R66, 0x1f, RZ ;  /* 0x0000001f42007819 */ /* 0x000fc800000006ff */
[----:B------:R-:W0:Y:S02]  /*1680*/  SYNCS.PHASECHK.TRANS64.TRYWAIT P0, [R63+URZ+-0x8], R0 ;  /* 0xfffff8003f0075a7 */ /* 0x000e24000800017f */
[----:B012345:R-:W-:Y:S05]  /*1690*/  @!P0 BRA `(.L_x_14) ;  /* 0x0000004400a08947 */ /* 0x03ffea0003800000 */
.L_x_117:
[----:B------:R-:W-:Y:S02]  /*16a0*/  ULDC UR4, c[0x0][0x28c] ;  /* 0x0000a30000047ab9 */ /* 0x000fe40000000800 */
[----:B------:R-:W-:-:S13]  /*16b0*/  ISETP.LT.AND P0, PT, RZ, UR4, PT ;  /* 0x00000004ff007c0c */ /* 0x000fda000bf01270 */
[----:B------:R-:W-:Y:S05]  /*16c0*/  @P0 BRA `(.L_x_15) ;  /* 0x0000000000400947 */ /* 0x000fea0003800000 */
[----:B0-----:R-:W-:Y:S01]  /*16d0*/  MOV R0, 0x0 ;  /* 0x0000000000007802 */ /* 0x001fe20000000f00 */
[----:B------:R-:W-:Y:S01]  /*16e0*/  ULDC.64 UR4, c[0x4][0x68] ;  /* 0x01001a0000047ab9 */ /* 0x000fe20000000a00 */
[----:B------:R-:W-:Y:S01]  /*16f0*/  ULDC.64 UR6, c[0x4][0x8] ;  /* 0x0100020000067ab9 */ /* 0x000fe20000000a00 */
[----:B------:R-:W-:Y:S01]  /*1700*/  IMAD.U32 R4, RZ, RZ, UR4 ;  /* 0x00000004ff047e24 */ /* 0x000fe2000f8e00ff */
[----:B------:R0:W1:Y:S01]  /*1710*/  LDC.64 R14, c[0x4][R0] ;  /* 0x01000000000e7b82 */ /* 0x0000620000000a00 */
[----:B------:R-:W-:Y:S01]  /*1720*/  IMAD.U32 R5, RZ, RZ, UR5 ;  /* 0x00000005ff057e24 */ /* 0x000fe2000f8e00ff */
[----:B------:R-:W-:Y:S01]  /*1730*/  ULDC.64 UR4, c[0x4][0x70] ;  /* 0x01001c0000047ab9 */ /* 0x000fe20000000a00 */
[----:B------:R-:W-:Y:S02]  /*1740*/  IMAD.U32 R10, RZ, RZ, UR6 ;  /* 0x00000006ff0a7e24 */ /* 0x000fe4000f8e00ff */
[----:B------:R-:W-:Y:S02]  /*1750*/  IMAD.U32 R6, RZ, RZ, UR4 ;  /* 0x00000004ff067e24 */ /* 0x000fe4000f8e00ff */
[----:B------:R-:W-:-:S02]  /*1760*/  IMAD.U32 R7, RZ, RZ, UR5 ;  /* 0x00000005ff077e24 */ /* 0x000fc4000f8e00ff */
[----:B------:R-:W-:Y:S02]  /*1770*/  IMAD.U32 R11, RZ, RZ, UR7 ;  /* 0x00000007ff0b7e24 */ /* 0x000fe4000f8e00ff */
[----:B------:R-:W-:Y:S02]  /*1780*/  IMAD.MOV.U32 R8, RZ, RZ, 0x1e1 ;  /* 0x000001e1ff087424 */ /* 0x000fe400078e00ff */
[----:B------:R-:W-:Y:S02]  /*1790*/  IMAD.MOV.U32 R12, RZ, RZ, 0x1 ;  /* 0x00000001ff0c7424 */ /* 0x000fe400078e00ff */
[----:B0-----:R-:W-:-:S07]  /*17a0*/  IMAD.MOV.U32 R13, RZ, RZ, RZ ;  /* 0x000000ffff0d7224 */ /* 0x001fce00078e00ff */
[----:B------:R-:W-:-:S07]  /*17b0*/  LEPC R20, `(.L_x_15) ;  /* 0x000000001014794e */ /* 0x000fce0000000000 */
[----:B-1---5:R-:W-:Y:S05]  /*17c0*/  CALL.ABS.NOINC R14 ;  /* 0x000000000e007343 */ /* 0x022fea0003c00000 */
.L_x_15:
[----:B0-----:R-:W-:-:S05]  /*17d0*/  IMAD.U32 R0, RZ, RZ, UR51 ;  /* 0x00000033ff007e24 */ /* 0x001fca000f8e00ff */
[----:B------:R-:W-:-:S13]  /*17e0*/  ISETP.NE.AND P0, PT, R0, 0x3, PT ;  /* 0x000000030000780c */ /* 0x000fda0003f05270 */
[----:B------:R-:W-:Y:S05]  /*17f0*/  @!P0 BRA `(.L_x_16) ;  /* 0x0000000000048947 */ /* 0x000fea0003800000 */
[----:B------:R-:W-:Y:S01]  /*1800*/  BPT.TRAP 0x1 ;  /* 0x000000040000795c */ /* 0x000fe20000300000 */
.L_x_16:
[----:B------:R-:W-:Y:S02]  /*1810*/  IMAD.U32 R3, RZ, RZ, UR44 ;  /* 0x0000002cff037e24 */ /* 0x000fe4000f8e00ff */
[----:B------:R-:W-:-:S03]  /*1820*/  IMAD.U32 R0, RZ, RZ, UR46 ;  /* 0x0000002eff007e24 */ /* 0x000fc6000f8e00ff */
[----:B------:R-:W-:Y:S02]  /*1830*/  LEA R3, R3, UR41, 0x3 ;  /* 0x0000002903037c11 */ /* 0x000fe4000f8e18ff */
[----:B------:R-:W-:-:S04]  /*1840*/  SHF.L.U32 R0, R0, 0x1f, RZ ;  /* 0x0000001f00007819 */ /* 0x000fc800000006ff */
[----:B------:R0:W1:Y:S01]  /*1850*/  SYNCS.PHASECHK.TRANS64.TRYWAIT P1, [R3+URZ], R0 ;  /* 0x00000000030075a7 */ /* 0x000062000802017f */
[----:B------:R-:W-:Y:S05]  /*1860*/  @!P0 BRA `(.L_x_17) ;  /* 0x0000000000048947 */ /* 0x000fea0003800000 */
[----:B------:R-:W-:Y:S01]  /*1870*/  BPT.TRAP 0x1 ;  /* 0x000000040000795c */ /* 0x000fe20000300000 */
.L_x_17:
[----:B-1----:R-:W-:Y:S05]  /*1880*/  @P1 BRA `(.L_x_18) ;  /* 0x0000000000081947 */ /* 0x002fea0003800000 */
[----:B------:R-:W1:Y:S02]  /*1890*/  SYNCS.PHASECHK.TRANS64.TRYWAIT P1, [R3+URZ], R0 ;  /* 0x00000000030075a7 */ /* 0x000e64000802017f */
[----:B-1----:R-:W-:Y:S05]  /*18a0*/  @!P1 BRA `(.L_x_19) ;  /* 0x0000004400309947 */ /* 0x002fea0003800000 */
.L_x_18:
[----:B------:R-:W-:Y:S05]  /*18b0*/  WARPSYNC.ALL ;  /* 0x0000000000007948 */ /* 0x000fea0003800000 */
[----:B------:R-:W-:Y:S01]  /*18c0*/  ULEA UR9, UR44, UR47, 0xa ;  /* 0x0000002f2c097291 */ /* 0x000fe2000f8e503f */
[----:B------:R-:W-:Y:S01]  /*18d0*/  WARPGROUP.ARRIVE ;  /* 0x00000000000079c5 */ /* 0x000fe20000000000 */
[----:B------:R-:W-:Y:S01]  /*18e0*/  ULEA UR8, UR44, UR48, 0xa ;  /* 0x000000302c087291 */ /* 0x000fe2000f8e503f */
[----:B01----:R-:W-:Y:S01]  /*18f0*/  IMAD.U32 R0, RZ, RZ, UR50 ;  /* 0x00000032ff007e24 */ /* 0x003fe2000f8e00ff */
[----:B------:R-:W-:Y:S01]  /*1900*/  UMOV UR5, 0x40000040 ;  /* 0x4000004000057882 */ /* 0x000fe20000000000 */
[----:B------:R-:W-:-:S02]  /*1910*/  UMOV UR7, 0x40000040 ;  /* 0x4000004000077882 */ /* 0x000fc40000000000 */
[----:B------:R-:W-:Y:S01]  /*1920*/  UMOV UR4, UR9 ;  /* 0x0000000900047c82 */ /* 0x000fe20008000000 */
[----:B------:R-:W-:Y:S01]  /*1930*/  ISETP.GE.AND P1, PT, R0, 0x1, PT ;  /* 0x000000010000780c */ /* 0x000fe20003f26270 */
[----:B------:R-:W-:Y:S02]  /*1940*/  UMOV UR6, UR8 ;  /* 0x0000000800067c82 */ /* 0x000fe40008000000 */
[----:B------:R-:W-:Y:S01]  /*1950*/  HGMMA.64x64x8.F32.TF32 R24, gdesc[UR4], RZ, !UPT, gsb0 ;  /* 0x04e00000041879f0 */ /* 0x000fe2000c0028ff */
[----:B------:R-:W-:Y:S02]  /*1960*/  UIADD3 UR4, UR9, 0x2, URZ ;  /* 0x0000000209047890 */ /* 0x000fe4000fffe03f */
[----:B------:R-:W-:Y:S01]  /*1970*/  UIADD3 UR6, UR8, 0x2, URZ ;  /* 0x0000000208067890 */ /* 0x000fe2000fffe03f */
[----:B------:R-:W-:Y:S01]  /*1980*/  UMOV UR5, 0x40000040 ;  /* 0x4000004000057882 */ /* 0x000fe20000000000 */
[----:B------:R-:W-:Y:S01]  /*1990*/  UMOV UR7, 0x40000040 ;  /* 0x4000004000077882 */ /* 0x000fe20000000000 */
[----:B------:R-:W-:-:S02]  /*19a0*/  WARPGROUP.DEPBAR.LE gsb0, 0x0 ;  /* 0x00008000000079c5 */ /* 0x000fc40000010000 */
[----:B------:R-:W-:-:S06]  /*19b0*/  WARPGROUP.ARRIVE ;  /* 0x00000000000079c5 */ /* 0x000fcc0000000000 */
[----:B------:R-:W-:Y:S01]  /*19c0*/  HGMMA.64x64x8.F32.TF32 R24, gdesc[UR4], R24, gsb0 ;  /* 0x04e00000041879f0 */ /* 0x000fe20008002818 */
[----:B------:R-:W-:Y:S02]  /*19d0*/  UIADD3 UR4, UR9, 0x4, URZ ;  /* 0x0000000409047890 */ /* 0x000fe4000fffe03f */
[----:B------:R-:W-:Y:S01]  /*19e0*/  UIADD3 UR6, UR8, 0x4, URZ ;  /* 0x0000000408067890 */ /* 0x000fe2000fffe03f */
[----:B------:R-:W-:Y:S01]  /*19f0*/  UMOV UR5, 0x40000040 ;  /* 0x4000004000057882 */ /* 0x000fe20000000000 */
[----:B------:R-:W-:Y:S01]  /*1a00*/  UMOV UR7, 0x40000040 ;  /* 0x4000004000077882 */ /* 0x000fe20000000000 */
[----:B------:R-:W-:Y:S02]  /*1a10*/  WARPGROUP.DEPBAR.LE gsb0, 0x0 ;  /* 0x00008000000079c5 */ /* 0x000fe40000010000 */
        /* <DEDUP_REMOVED lines=36> */
[----:B------:R-:W-:Y:S03]  /*1c60*/  HGMMA.64x64x8.F32.TF32 R24, gdesc[UR4], R24, gsb0 ;  /* 0x04e00000041879f0 */ /* 0x000fe60008002818 */
[----:B------:R-:W-:Y:S02]  /*1c70*/  WARPGROUP.DEPBAR.LE gsb0, 0x0 ;  /* 0x00008000000079c5 */ /* 0x000fe40000010000 */
[----:B------:R-:W-:Y:S05]  /*1c80*/  @!P1 BRA `(.L_x_20) ;  /* 0x0000000400849947 */ /* 0x000fea0003800000 */
[----:B------:R-:W-:Y:S01]  /*1c90*/  UIADD3 UR8, UR44, 0x1, URZ ;  /* 0x000000012c087890 */ /* 0x000fe2000fffe03f */
[----:B------:R-:W-:Y:S01]  /*1ca0*/  IMAD.U32 R0, RZ, RZ, UR50 ;  /* 0x00000032ff007e24 */ /* 0x000fe2000f8e00ff */
[----:B------:R-:W-:Y:S02]  /*1cb0*/  UMOV UR9, UR44 ;  /* 0x0000002c00097c82 */ /* 0x000fe40008000000 */
[----:B------:R-:W-:-:S04]  /*1cc0*/  UISETP.NE.AND UP0, UPT, UR8, 0x2, UPT ;  /* 0x000000020800788c */ /* 0x000fc8000bf05270 */
[----:B------:R-:W-:Y:S02]  /*1cd0*/  USEL UR4, URZ, 0x1, UP0 ;  /* 0x000000013f047887 */ /* 0x000fe40008000000 */
[----:B------:R-:W-:Y:S02]  /*1ce0*/  USEL UR8, UR8, URZ, UP0 ;  /* 0x0000003f08087287 */ /* 0x000fe40008000000 */
[----:B------:R-:W-:-:S06]  /*1cf0*/  ULOP3.LUT UR4, UR46, UR4, URZ, 0x3c, !UPT ;  /* 0x000000042e047292 */ /* 0x000fcc000f8e3c3f */
[----:B------:R-:W-:-:S07]  /*1d00*/  IMAD.U32 R5, RZ, RZ, UR4 ;  /* 0x00000004ff057e24 */ /* 0x000fce000f8e00ff */
.L_x_27:
[----:B01----:R-:W-:Y:S05]  /*1d10*/  @!P0 BRA `(.L_x_21) ;  /* 0x0000000000048947 */ /* 0x003fea0003800000 */
[----:B------:R-:W-:Y:S01]  /*1d20*/  BPT.TRAP 0x1 ;  /* 0x000000040000795c */ /* 0x000fe20000300000 */
.L_x_21:
[----:B------:R-:W-:Y:S01]  /*1d30*/  ULEA UR4, UR8, UR41, 0x3 ;  /* 0x0000002908047291 */ /* 0x000fe2000f8e183f */
[----:B------:R-:W-:-:S08]  /*1d40*/  SHF.L.U32 R3, R5, 0x1f, RZ ;  /* 0x0000001f05037819 */ /* 0x000fd000000006ff */
[----:B------:R0:W1:Y:S01]  /*1d50*/  SYNCS.PHASECHK.TRANS64.TRYWAIT P1, [UR4], R3 ;  /* 0x00000003ff0075a7 */ /* 0x0000620008020144 */
[----:B------:R-:W-:Y:S05]  /*1d60*/  @!P0 BRA `(.L_x_22) ;  /* 0x0000000000048947 */ /* 0x000fea0003800000 */
[----:B------:R-:W-:Y:S01]  /*1d70*/  BPT.TRAP 0x1 ;  /* 0x000000040000795c */ /* 0x000fe20000300000 */
.L_x_22:
[----:B-1----:R-:W-:Y:S05]  /*1d80*/  @P1 BRA `(.L_x_23) ;  /* 0x0000000000081947 */ /* 0x002fea0003800000 */
[----:B------:R-:W1:Y:S02]  /*1d90*/  SYNCS.PHASECHK.TRANS64.TRYWAIT P1, [UR4], R3 ;  /* 0x00000003ff0075a7 */ /* 0x000e640008020144 */
[----:B-1----:R-:W-:Y:S05]  /*1da0*/  @!P1 BRA `(.L_x_24) ;  /* 0x0000004000049947 */ /* 0x002fea0003800000 */
.L_x_23:
[----:B------:R-:W-:Y:S01]  /*1db0*/  ULEA UR11, UR8, UR47, 0xa ;  /* 0x0000002f080b7291 */ /* 0x000fe2000f8e503f */
[----:B------:R-:W-:Y:S01]  /*1dc0*/  WARPGROUP.ARRIVE ;  /* 0x00000000000079c5 */ /* 0x000fe20000000000 */
[----:B------:R-:W-:Y:S01]  /*1dd0*/  ULEA UR10, UR8, UR48, 0xa ;  /* 0x00000030080a7291 */ /* 0x000fe2000f8e503f */
[----:B------:R-:W-:Y:S01]  /*1de0*/  UMOV UR5, 0x40000040 ;  /* 0x4000004000057882 */ /* 0x000fe20000000000 */
[----:B------:R-:W-:-:S03]  /*1df0*/  UMOV UR7, 0x40000040 ;  /* 0x4000004000077882 */ /* 0x000fc60000000000 */
[----:B------:R-:W-:Y:S02]  /*1e00*/  UMOV UR4, UR11 ;  /* 0x0000000b00047c82 */ /* 0x000fe40008000000 */
[----:B------:R-:W-:Y:S02]  /*1e10*/  UMOV UR6, UR10 ;  /* 0x0000000a00067c82 */ /* 0x000fe40008000000 */
[----:B------:R-:W-:Y:S01]  /*1e20*/  HGMMA.64x64x8.F32.TF32 R24, gdesc[UR4], R24, gsb0 ;  /* 0x04e00000041879f0 */ /* 0x000fe20008002818 */
        /* <DEDUP_REMOVED lines=51> */
[----:B------:R-:W-:Y:S01]  /*2160*/  BPT.TRAP 0x1 ;  /* 0x000000040000795c */ /* 0x000fe20000300000 */
.L_x_25:
[----:B------:R-:W-:Y:S02]  /*2170*/  UISETP.GT.U32.AND UP0, UPT, UR40, 0x1, UPT ;  /* 0x000000012800788c */ /* 0x000fe4000bf04070 */
[----:B------:R-:W-:-:S04]  /*2180*/  ULEA UR4, UR9, UR41, 0x3 ;  /* 0x0000002909047291 */ /* 0x000fc8000f8e183f */
[----:B------:R-:W-:Y:S01]  /*2190*/  UIADD3 UR4, UR4, 0x10, URZ ;  /* 0x0000001004047890 */ /* 0x000fe2000fffe03f */
[----:B------:R-:W-:-:S03]  /*21a0*/  PLOP3.LUT P1, PT, PT, PT, UP0, 0x80, 0x0 ;  /* 0x000000000000781c */ /* 0x000fc60003f2f008 */
[----:B------:R-:W-:-:S09]  /*21b0*/  UPRMT UR4, URZ, 0x654, UR4 ;  /* 0x000006543f047896 */ /* 0x000fd20008000004 */
[----:B------:R-:W-:Y:S01]  /*21c0*/  SYNCS.ARRIVE.TRANS64.RED.A1T0 RZ, [UR4], RZ ;  /* 0x000000ffffff79a7 */ /* 0x000fe20008100404 */
[----:B------:R-:W-:Y:S05]  /*21d0*/  @P1 BRA `(.L_x_26) ;  /* 0x0000000000041947 */ /* 0x000fea0003800000 */
[----:B------:R-:W-:Y:S01]  /*21e0*/  BPT.TRAP 0x1 ;  /* 0x000000040000795c */ /* 0x000fe20000300000 */
.L_x_26:
[----:B------:R-:W-:Y:S01]  /*21f0*/  UIADD3 UR8, UR8, 0x1, URZ ;  /* 0x0000000108087890 */ /* 0x000fe2000fffe03f */
[C---:B------:R-:W-:Y:S01]  /*2200*/  ISETP.GT.AND P1, PT, R0.reuse, 0x1, PT ;  /* 0x000000010000780c */ /* 0x040fe20003f24270 */
[----:B------:R-:W-:Y:S01]  /*2210*/  UIADD3 UR9, UR9, 0x1, URZ ;  /* 0x0000000109097890 */ /* 0x000fe2000fffe03f */
[----:B------:R-:W-:Y:S01]  /*2220*/  VIADD R0, R0, 0xffffffff ;  /* 0xffffffff00007836 */ /* 0x000fe20000000000 */
[----:B------:R-:W-:Y:S02]  /*2230*/  UISETP.NE.AND UP0, UPT, UR8, 0x2, UPT ;  /* 0x000000020800788c */ /* 0x000fe4000bf05270 */
[----:B------:R-:W-:Y:S02]  /*2240*/  UISETP.NE.AND UP1, UPT, UR9, 0x2, UPT ;  /* 0x000000020900788c */ /* 0x000fe4000bf25270 */
[----:B------:R-:W-:Y:S02]  /*2250*/  USEL UR4, URZ, 0x1, UP0 ;  /* 0x000000013f047887 */ /* 0x000fe40008000000 */
[----:B------:R-:W-:-:S02]  /*2260*/  USEL UR8, UR8, URZ, UP0 ;  /* 0x0000003f08087287 */ /* 0x000fc40008000000 */
[----:B------:R-:W-:Y:S02]  /*2270*/  USEL UR9, UR9, URZ, UP1 ;  /* 0x0000003f09097287 */ /* 0x000fe40008800000 */
[----:B------:R-:W-:Y:S01]  /*2280*/  LOP3.LUT R5, R5, UR4, RZ, 0x3c, !PT ;  /* 0x0000000405057c12 */ /* 0x000fe2000f8e3cff */
[----:B------:R-:W-:Y:S09]  /*2290*/  @P1 BRA `(.L_x_27) ;  /* 0xfffffff8009c1947 */ /* 0x000ff2000383ffff */
.L_x_20:
[----:B------:R-:W2:Y:S01]  /*22a0*/  LDC R0, c[0x0][0x28c] ;  /* 0x0000a300ff007b82 */ /* 0x000ea20000000800 */
[----:B------:R3:W-:Y:S01]  /*22b0*/  SYNCS.ARRIVE.TRANS64.A1T0 RZ, [R67+UR52], RZ ;  /* 0x000000ff43ff79a7 */ /* 0x0007e20008100034 */
[----:B--2---:R-:W-:-:S13]  /*22c0*/  ISETP.GE.AND P1, PT, R0, 0x1, PT ;  /* 0x000000010000780c */ /* 0x004fda0003f26270 */
[----:B---3--:R-:W-:Y:S05]  /*22d0*/  @!P1 BRA `(.L_x_28) ;  /* 0x0000000000309947 */ /* 0x008fea0003800000 */
[----:B------:R-:W-:Y:S05]  /*22e0*/  @!P0 BRA `(.L_x_29) ;  /* 0x0000000000048947 */ /* 0x000fea0003800000 */
[----:B------:R-:W-:Y:S01]  /*22f0*/  BPT.TRAP 0x1 ;  /* 0x000000040000795c */ /* 0x000fe20000300000 */
.L_x_29:
[----:B------:R-:W-:Y:S02]  /*2300*/  UIADD3 UR4, UR50, UR44, URZ ;  /* 0x0000002c32047290 */ /* 0x000fe4000fffe03f */
[----:B------:R-:W-:Y:S02]  /*2310*/  UISETP.GT.U32.AND UP0, UPT, UR40, 0x1, UPT ;  /* 0x000000012800788c */ /* 0x000fe4000bf04070 */
[----:B------:R-:W-:-:S04]  /*2320*/  USHF.L.U32 UR4, UR4, 0x3, URZ ;  /* 0x0000000304047899 */ /* 0x000fc8000800063f */
[----:B------:R-:W-:Y:S01]  /*2330*/  ULOP3.LUT UR4, UR4, 0x8, URZ, 0xc0, !UPT ;  /* 0x0000000804047892 */ /* 0x000fe2000f8ec03f */
[----:B------:R-:W-:-:S03]  /*2340*/  PLOP3.LUT P0, PT, PT, PT, UP0, 0x80, 0x0 ;  /* 0x000000000000781c */ /* 0x000fc60003f0f008 */
[----:B------:R-:W-:-:S04]  /*2350*/  UIADD3 UR4, UR41, 0x10, UR4 ;  /* 0x0000001029047890 */ /* 0x000fc8000fffe004 */
[----:B------:R-:W-:-:S09]  /*2360*/  UPRMT UR4, URZ, 0x654, UR4 ;  /* 0x000006543f047896 */ /* 0x000fd20008000004 */
[----:B------:R-:W-:Y:S01]  /*2370*/  SYNCS.ARRIVE.TRANS64.RED.A1T0 RZ, [UR4], RZ ;  /* 0x000000ffffff79a7 */ /* 0x000fe20008100404 */
[----:B------:R-:W-:Y:S05]  /*2380*/  @P0 BRA `(.L_x_28) ;  /* 0x0000000000040947 */ /* 0x000fea0003800000 */
[----:B------:R-:W-:Y:S01]  /*2390*/  BPT.TRAP 0x1 ;  /* 0x000000040000795c */ /* 0x000fe20000300000 */
.L_x_28:
[----:B------:R-:W-:Y:S02]  /*23a0*/  SHF.L.U32 R0, R66, 0x1f, RZ ;  /* 0x0000001f42007819 */ /* 0x000fe400000006ff */
[----:B------:R-:W-:Y:S02]  /*23b0*/  SHF.R.S32.HI R9, RZ, 0x1f, R19 ;  /* 0x0000001fff097819 */ /* 0x000fe40000011413 */
[----:B------:R-:W2:Y:S02]  /*23c0*/  SYNCS.PHASECHK.TRANS64.TRYWAIT P0, [R63+URZ+0x8], R0 ;  /* 0x000008003f0075a7 */ /* 0x000ea4000800017f */
[----:B--2---:R-:W-:Y:S05]  /*23d0*/  @!P0 BRA `(.L_x_30) ;  /* 0x0000003800908947 */ /* 0x004fea0003800000 */
.L_x_118:
[----:B------:R-:W-:Y:S01]  /*23e0*/  ULDC.64 UR4, c[0x0][0x5d0] ;  /* 0x0001740000047ab9 */ /* 0x000fe20000000a00 */
[----:B------:R-:W-:Y:S01]  /*23f0*/  ULDC UR6, c[0x0][0x284] ;  /* 0x0000a10000067ab9 */ /* 0x000fe20000000800 */
[----:B--2---:R-:W-:Y:S02]  /*2400*/  IMAD R0, R9, UR4, RZ ;  /* 0x0000000409007c24 */ /* 0x004fe4000f8e02ff */
[----:B------:R-:W-:Y:S02]  /*2410*/  IMAD.SHL.U32 R10, R2, 0x40, RZ ;  /* 0x00000040020a7824 */ /* 0x000fe400078e00ff */
[C---:B------:R-:W-:Y:S02]  /*2420*/  IMAD R5, R19.reuse, UR5, R0 ;  /* 0x0000000513057c24 */ /* 0x040fe4000f8e0200 */
[----:B------:R-:W-:Y:S01]  /*2430*/  IMAD.SHL.U32 R0, R18, 0x40, RZ ;  /* 0x0000004012007824 */ /* 0x000fe200078e00ff */
[----:B------:R-:W-:Y:S01]  /*2440*/  SHF.R.S32.HI R11, RZ, 0x1f, R10 ;  /* 0x0000001fff0b7819 */ /* 0x000fe2000001140a */
[----:B01----:R-:W-:Y:S01]  /*2450*/  IMAD.WIDE.U32 R2, R19, UR4, R58 ;  /* 0x0000000413027c25 */ /* 0x003fe2000f8e003a */
[----:B------:R-:W-:-:S02]  /*2460*/  ULDC.64 UR4, c[0x0][0x5c8] ;  /* 0x0001720000047ab9 */ /* 0x000fc40000000a00 */
[----:B------:R-:W-:Y:S01]  /*2470*/  ISETP.GE.AND P0, PT, R0, UR6, PT ;  /* 0x0000000600007c0c */ /* 0x000fe2000bf06270 */
[----:B------:R-:W-:Y:S01]  /*2480*/  ULDC UR6, c[0x0][0x288] ;  /* 0x0000a20000067ab9 */ /* 0x000fe20000000800 */
[----:B------:R-:W-:Y:S01]  /*2490*/  IADD3 R2, P1, R10, R2, RZ ;  /* 0x000000020a027210 */ /* 0x000fe20007f3e0ff */
[----:B------:R-:W-:Y:S01]  /*24a0*/  IMAD.WIDE R14, R18, 0x40, R56 ;  /* 0x00000040120e7825 */ /* 0x000fe200078e0238 */
[----:B------:R-:W-:Y:S02]  /*24b0*/  ISETP.GE.OR P0, PT, R10, UR6, P0 ;  /* 0x000000060a007c0c */ /* 0x000fe40008706670 */
[----:B------:R-:W-:Y:S01]  /*24c0*/  IADD3.X R3, R11, R3, R5, P1, !PT ;  /* 0x000000030b037210 */ /* 0x000fe20000ffe405 */
[----:B------:R-:W-:-:S04]  /*24d0*/  IMAD R7, R15, UR4, RZ ;  /* 0x000000040f077c24 */ /* 0x000fc8000f8e02ff */
[C---:B------:R-:W-:Y:S02]  /*24e0*/  IMAD R7, R14.reuse, UR5, R7 ;  /* 0x000000050e077c24 */ /* 0x040fe4000f8e0207 */
[----:B------:R-:W-:-:S04]  /*24f0*/  IMAD.WIDE.U32 R20, R14, UR4, R2 ;  /* 0x000000040e147c25 */ /* 0x000fc8000f8e0002 */
[----:B------:R-:W-:Y:S05]  /*2500*/  @P0 BRA `(.L_x_31) ;  /* 0x0000002000500947 */ /* 0x000fea0003800000 */
[----:B-----5:R-:W-:Y:S01]  /*2510*/  FSETP.NEU.AND P1, PT, R23, RZ, PT ;  /* 0x000000ff1700720b */ /* 0x020fe20003f2d000 */
[----:B------:R-:W-:Y:S01]  /*2520*/  IMAD.IADD R18, R62, 0x1, -R10 ;  /* 0x000000013e127824 */ /* 0x000fe200078e0a0a */
[----:B------:R-:W-:Y:S01]  /*2530*/  BSSY B0, `(.L_x_31) ;  /* 0x0000211000007945 */ /* 0x000fe20003800000 */
[----:B------:R-:W-:Y:S02]  /*2540*/  IMAD.IADD R0, R65, 0x1, -R0 ;  /* 0x0000000141007824 */ /* 0x000fe400078e0a00 */
[----:B------:R-:W-:Y:S01]  /*2550*/  IMAD.IADD R5, R21, 0x1, R7 ;  /* 0x0000000115057824 */ /* 0x000fe200078e0207 */
[----:B------:R-:W-:-:S04]  /*2560*/  ISETP.GT.AND P0, PT, R18, RZ, PT ;  /* 0x000000ff1200720c */ /* 0x000fc80003f04270 */
[----:B------:R-:W-:-:S03]  /*2570*/  ISETP.GT.AND P2, PT, R0, RZ, P0 ;  /* 0x000000ff0000720c */ /* 0x000fc60000744270 */
[----:B------:R-:W-:Y:S10]  /*2580*/  @!P1 BRA `(.L_x_32) ;  /* 0x0000001400d49947 */ /* 0x000ff40003800000 */
[----:B------:R-:W0:Y:S01]  /*2590*/  LDC.64 R68, c[0x0][0x5b8] ;  /* 0x00016e00ff447b82 */ /* 0x000e220000000a00 */
[----:B------:R-:W-:-:S07]  /*25a0*/  ULDC.64 UR4, c[0x0][0x5c0] ;  /* 0x0001700000047ab9 */ /* 0x000fce0000000a00 */
[----:B------:R-:W1:Y:S08]  /*25b0*/  LDC.64 R70, c[0x0][0x5b0] ;  /* 0x00016c00ff467b82 */ /* 0x000e700000000a00 */
[----:B------:R-:W2:Y:S01]  /*25c0*/  LDC.64 R72, c[0x0][0x5a8] ;  /* 0x00016a00ff487b82 */ /* 0x000ea20000000a00 */
[-C--:B0-----:R-:W-:Y:S02]  /*25d0*/  IMAD R4, R9, R68.reuse, RZ ;  /* 0x0000004409047224 */ /* 0x081fe400078e02ff */
[----:B------:R-:W-:-:S04]  /*25e0*/  IMAD.WIDE.U32 R2, R19, R68, R58 ;  /* 0x0000004413027225 */ /* 0x000fc800078e003a */
[----:B------:R-:W-:Y:S01]  /*25f0*/  IMAD R21, R19, R69, R4 ;  /* 0x0000004513157224 */ /* 0x000fe200078e0204 */
[----:B------:R-:W-:Y:S01]  /*2600*/  IADD3 R6, P1, R10, R2, RZ ;  /* 0x000000020a067210 */ /* 0x000fe20007f3e0ff */
[----:B-1----:R-:W-:-:S03]  /*2610*/  IMAD R2, R15, R70, RZ ;  /* 0x000000460f027224 */ /* 0x002fc600078e02ff */
[----:B------:R-:W-:Y:S01]  /*2620*/  IADD3.X R7, R11, R3, R21, P1, !PT ;  /* 0x000000030b077210 */ /* 0x000fe20000ffe415 */
[C---:B------:R-:W-:Y:S02]  /*2630*/  IMAD R69, R14.reuse, R71, R2 ;  /* 0x000000470e457224 */ /* 0x040fe400078e0202 */
[----:B------:R-:W-:-:S04]  /*2640*/  IMAD.WIDE.U32 R2, R14, R70, R6 ;  /* 0x000000460e027225 */ /* 0x000fc800078e0006 */
[----:B------:R-:W-:Y:S01]  /*2650*/  IMAD.IADD R3, R3, 0x1, R69 ;  /* 0x0000000103037824 */ /* 0x000fe200078e0245 */
[----:B--2---:R-:W-:-:S04]  /*2660*/  LEA R8, P1, R2, R72, 0x2 ;  /* 0x0000004802087211 */ /* 0x004fc800078210ff */
[----:B------:R-:W-:-:S05]  /*2670*/  LEA.HI.X R9, R2, R73, R3, 0x2, P1 ;  /* 0x0000004902097211 */ /* 0x000fca00008f1403 */
[----:B------:R0:W2:Y:S01]  /*2680*/  @P2 LDG.E.LTC128B R15, desc[UR56][R8.64] ;  /* 0x00000038080f2981 */ /* 0x0000a2000c1e1920 */
[----:B------:R-:W-:Y:S01]  /*2690*/  IMAD.WIDE.U32 R2, R14, R70, R10 ;  /* 0x000000460e027225 */ /* 0x000fe200078e000a */
[----:B------:R-:W-:Y:S01]  /*26a0*/  LEA R4, P3, R20, UR4, 0x2 ;  /* 0x0000000414047c11 */ /* 0x000fe2000f8610ff */
[----:B------:R-:W-:Y:S01]  /*26b0*/  BSSY B1, `(.L_x_33) ;  /* 0x0000014000017945 */ /* 0x000fe20003800000 */
[----:B------:R-:W-:Y:S02]  /*26c0*/  IADD3 R12, P1, R58, R2, RZ ;  /* 0x000000023a0c7210 */ /* 0x000fe40007f3e0ff */
[----:B------:R-:W-:Y:S02]  /*26d0*/  LEA.HI.X R5, R20, UR5, R5, 0x2, P3 ;  /* 0x0000000514057c11 */ /* 0x000fe400098f1405 */
[----:B------:R-:W-:Y:S01]  /*26e0*/  IADD3.X R13, R59, R69, R3, P1, !PT ;  /* 0x000000453b0d7210 */ /* 0x000fe20000ffe403 */
[----:B0-----:R-:W-:Y:S01]  /*26f0*/  IMAD.SHL.U32 R8, R70, 0x8, RZ ;  /* 0x0000000846087824 */ /* 0x001fe200078e00ff */
[----:B------:R-:W-:-:S02]  /*2700*/  ISETP.GT.AND P1, PT, R18, 0x1, PT ;  /* 0x000000011200780c */ /* 0x000fc40003f24270 */
[----:B------:R-:W-:Y:S01]  /*2710*/  SHF.L.U64.HI R9, R70, 0x3, R71 ;  /* 0x0000000346097819 */ /* 0x000fe20000010247 */
[----:B------:R-:W-:Y:S01]  /*2720*/  IMAD.WIDE.U32 R12, R19, R68, R12 ;  /* 0x00000044130c7225 */ /* 0x000fe200078e000c */
[----:B------:R-:W-:-:S03]  /*2730*/  ISETP.GT.AND P3, PT, R0, RZ, P1 ;  /* 0x000000ff0000720c */ /* 0x000fc60000f64270 */
[----:B------:R-:W-:Y:S01]  /*2740*/  IMAD.WIDE.U32 R8, R14, R70, R8 ;  /* 0x000000460e087225 */ /* 0x000fe200078e0008 */
[----:B--2---:R-:W-:-:S05]  /*2750*/  LOP3.LUT R2, R15, 0xffffe000, RZ, 0xc0, !PT ;  /* 0xffffe0000f027812 */ /* 0x004fca00078ec0ff */
[----:B------:R-:W-:Y:S01]  /*2760*/  FMUL R3, R2, R23 ;  /* 0x0000001702037220 */ /* 0x000fe20000400000 */
[----:B------:R-:W-:-:S03]  /*2770*/  LEA R2, P4, R12, R72, 0x2 ;  /* 0x000000480c027211 */ /* 0x000fc600078810ff */
[----:B------:R-:W-:Y:S01]  /*2780*/  FFMA R75, R24, R22, R3 ;  /* 0x00000016184b7223 */ /* 0x000fe20000000003 */
[----:B------:R-:W-:-:S04]  /*2790*/  IMAD.IADD R3, R21, 0x1, R13 ;  /* 0x0000000115037824 */ /* 0x000fc800078e020d */
[----:B------:R-:W-:Y:S02]  /*27a0*/  F2FP.TF32.F32.PACK_B R75, R75 ;  /* 0x0000004bff4b723e */ /* 0x000fe400024050ff */
[----:B------:R-:W-:-:S03]  /*27b0*/  LEA.HI.X R3, R12, R73, R3, 0x2, P4 ;  /* 0x000000490c037211 */ /* 0x000fc600020f1403 */
[----:B------:R0:W-:Y:S01]  /*27c0*/  @P2 STG.E desc[UR56][R4.64], R75 ;  /* 0x0000004b04002986 */ /* 0x0001e2000c101938 */
[----:B------:R-:W-:Y:S05]  /*27d0*/  @!P3 BRA `(.L_x_34) ;  /* 0x000000000004b947 */ /* 0x000fea0003800000 */
[----:B------:R1:W5:Y:S02]  /*27e0*/  LDG.E.LTC128B R15, desc[UR56][R2.64+0x4] ;  /* 0x00000438020f7981 */ /* 0x000364000c1e1920 */
.L_x_34:
[----:B------:R-:W-:Y:S05]  /*27f0*/  BSYNC B1 ;  /* 0x0000000000017941 */ /* 0x000fea0003800000 */
.L_x_33:
[----:B-----5:R-:W-:Y:S01]  /*2800*/  LOP3.LUT R12, R15, 0xffffe000, RZ, 0xc0, !PT ;  /* 0xffffe0000f0c7812 */ /* 0x020fe200078ec0ff */
[----:B------:R-:W-:Y:S01]  /*2810*/  IMAD.IADD R69, R69, 0x1, R9 ;  /* 0x0000000145457824 */ /* 0x000fe200078e0209 */
[----:B------:R-:W-:Y:S02]  /*2820*/  IADD3 R6, P2, R6, R8, RZ ;  /* 0x0000000806067210 */ /* 0x000fe40007f5e0ff */
[----:B------:R-:W-:Y:S01]  /*2830*/  ISETP.GT.AND P0, PT, R0, 0x8, P0 ;  /* 0x000000080000780c */ /* 0x000fe20000704270 */
[----:B------:R-:W-:Y:S02]  /*2840*/  FMUL R12, R12, R23 ;  /* 0x000000170c0c7220 */ /* 0x000fe40000400000 */
[----:B------:R-:W-:Y:S02]  /*2850*/  IMAD.X R7, R69, 0x1, R7, P2 ;  /* 0x0000000145077824 */ /* 0x000fe400010e0607 */
[----:B------:R-:W-:Y:S01]  /*2860*/  FFMA R25, R25, R22, R12 ;  /* 0x0000001619197223 */ /* 0x000fe2000000000c */
[----:B------:R-:W-:-:S04]  /*2870*/  LEA R12, P2, R6, R72, 0x2 ;  /* 0x00000048060c7211 */ /* 0x000fc800078410ff */
[----:B------:R-:W-:Y:S02]  /*2880*/  F2FP.TF32.F32.PACK_B R25, R25 ;  /* 0x00000019ff19723e */ /* 0x000fe400024050ff */
[----:B------:R-:W-:-:S03]  /*2890*/  LEA.HI.X R13, R6, R73, R7, 0x2, P2 ;  /* 0x00000049060d7211 */ /* 0x000fc600010f1407 */
[----:B------:R2:W-:Y:S04]  /*28a0*/  @P3 STG.E desc[UR56][R4.64+0x4], R25 ;  /* 0x0000041904003986 */ /* 0x0005e8000c101938 */
[----:B------:R-:W3:Y:S01]  /*28b0*/  @P0 LDG.E.LTC128B R15, desc[UR56][R12.64] ;  /* 0x000000380c0f0981 */ /* 0x000ee2000c1e1920 */
[----:B------:R-:W-:Y:S01]  /*28c0*/  IADD3 R10, P2, P3, R58, R8, R10 ;  /* 0x000000083a0a7210 */ /* 0x000fe20007b5e00a */
[----:B------:R-:W-:Y:S01]  /*28d0*/  BSSY B1, `(.L_x_35) ;  /* 0x0000011000017945 */ /* 0x000fe20003800000 */
[----:B------:R-:W-:Y:S02]  /*28e0*/  SHF.L.U64.HI R9, R61, 0x2, R60 ;  /* 0x000000023d097819 */ /* 0x000fe4000001023c */
[----:B------:R-:W-:Y:S02]  /*28f0*/  IADD3.X R11, R59, R69, R11, P2, P3 ;  /* 0x000000453b0b7210 */ /* 0x000fe400017e640b */
[----:B------:R-:W-:-:S02]  /*2900*/  LEA R8, P2, R61, R4, 0x2 ;  /* 0x000000043d087211 */ /* 0x000fc400078410ff */
[----:B------:R-:W-:Y:S01]  /*2910*/  ISETP.GT.AND P1, PT, R0, 0x8, P1 ;  /* 0x000000080000780c */ /* 0x000fe20000f24270 */
[----:B------:R-:W-:-:S04]  /*2920*/  IMAD.WIDE.U32 R10, R19, R68, R10 ;  /* 0x00000044130a7225 */ /* 0x000fc800078e000a */
[----:B------:R-:W-:Y:S01]  /*2930*/  IMAD.X R9, R9, 0x1, R5, P2 ;  /* 0x0000000109097824 */ /* 0x000fe200010e0605 */
[----:B---3--:R-:W-:-:S05]  /*2940*/  LOP3.LUT R6, R15, 0xffffe000, RZ, 0xc0, !PT ;  /* 0xffffe0000f067812 */ /* 0x008fca00078ec0ff */
        /* <DEDUP_REMOVED lines=9> */
.L_x_36:
[----:B------:R-:W-:Y:S05]  /*29e0*/  BSYNC B1 ;  /* 0x0000000000017941 */ /* 0x000fea0003800000 */
.L_x_35:
[----:B-----5:R-:W-:Y:S01]  /*29f0*/  LOP3.LUT R10, R15, 0xffffe000, RZ, 0xc0, !PT ;  /* 0xffffe0000f0a7812 */ /* 0x020fe200078ec0ff */
[----:B------:R-:W-:Y:S01]  /*2a00*/  BSSY B1, `(.L_x_37) ;  /* 0x0000009000017945 */ /* 0x000fe20003800000 */
[----:B------:R-:W-:-:S03]  /*2a10*/  ISETP.GT.AND P0, PT, R18, 0x8, PT ;  /* 0x000000081200780c */ /* 0x000fc60003f04270 */
[----:B------:R-:W-:Y:S01]  /*2a20*/  FMUL R10, R10, R23 ;  /* 0x000000170a0a7220 */ /* 0x000fe20000400000 */
[----:B------:R-:W-:-:S03]  /*2a30*/  ISETP.GT.AND P2, PT, R0, RZ, P0 ;  /* 0x000000ff0000720c */ /* 0x000fc60000744270 */
[----:B------:R-:W-:-:S05]  /*2a40*/  FFMA R27, R27, R22, R10 ;  /* 0x000000161b1b7223 */ /* 0x000fca000000000a */
[----:B------:R-:W-:-:S05]  /*2a50*/  F2FP.TF32.F32.PACK_B R27, R27 ;  /* 0x0000001bff1b723e */ /* 0x000fca00024050ff */
[----:B------:R4:W-:Y:S01]  /*2a60*/  @P1 STG.E desc[UR56][R8.64+0x4], R27 ;  /* 0x0000041b08001986 */ /* 0x0009e2000c101938 */
[----:B------:R-:W-:Y:S05]  /*2a70*/  @!P2 BRA `(.L_x_38) ;  /* 0x000000000004a947 */ /* 0x000fea0003800000 */
[----:B------:R0:W5:Y:S02]  /*2a80*/  LDG.E.LTC128B R15, desc[UR56][R2.64+0x20] ;  /* 0x00002038020f7981 */ /* 0x000164000c1e1920 */
.L_x_38:
[----:B------:R-:W-:Y:S05]  /*2a90*/  BSYNC B1 ;  /* 0x0000000000017941 */ /* 0x000fea0003800000 */
.L_x_37:
        /* <DEDUP_REMOVED lines=10> */
.L_x_40:
[----:B------:R-:W-:Y:S05]  /*2b40*/  BSYNC B1 ;  /* 0x0000000000017941 */ /* 0x000fea0003800000 */
.L_x_39:
[----:B-----5:R-:W-:Y:S01]  /*2b50*/  LOP3.LUT R10, R15, 0xffffe000, RZ, 0xc0, !PT ;  /* 0xffffe0000f0a7812 */ /* 0x020fe200078ec0ff */
[----:B------:R-:W-:Y:S01]  /*2b60*/  BSSY B1, `(.L_x_41) ;  /* 0x0000008000017945 */ /* 0x000fe20003800000 */
[----:B------:R-:W-:-:S03]  /*2b70*/  ISETP.GT.AND P0, PT, R0, 0x8, P0 ;  /* 0x000000080000780c */ /* 0x000fc60000704270 */
[----:B------:R-:W-:-:S04]  /*2b80*/  FMUL R10, R10, R23 ;  /* 0x000000170a0a7220 */ /* 0x000fc80000400000 */
[----:B------:R-:W-:-:S05]  /*2b90*/  FFMA R29, R29, R22, R10 ;  /* 0x000000161d1d7223 */ /* 0x000fca000000000a */
[----:B------:R-:W-:-:S05]  /*2ba0*/  F2FP.TF32.F32.PACK_B R29, R29 ;  /* 0x0000001dff1d723e */ /* 0x000fca00024050ff */
[----:B------:R0:W-:Y:S01]  /*2bb0*/  @P3 STG.E desc[UR56][R4.64+0x24], R29 ;  /* 0x0000241d04003986 */ /* 0x0001e2000c101938 */
[----:B------:R-:W-:Y:S05]  /*2bc0*/  @!P0 BRA `(.L_x_42) ;  /* 0x0000000000048947 */ /* 0x000fea0003800000 */
[----:B------:R0:W5:Y:S02]  /*2bd0*/  LDG.E.LTC128B R15, desc[UR56][R6.64+0x20] ;  /* 0x00002038060f7981 */ /* 0x000164000c1e1920 */
.L_x_42:
[----:B------:R-:W-:Y:S05]  /*2be0*/  BSYNC B1 ;  /* 0x0000000000017941 */ /* 0x000fea0003800000 */
.L_x_41:
[----:B-----5:R-:W-:Y:S01]  /*2bf0*/  LOP3.LUT R10, R15, 0xffffe000, RZ, 0xc0, !PT ;  /* 0xffffe0000f0a7812 */ /* 0x020fe200078ec0ff */
[----:B------:R-:W-:Y:S01]  /*2c00*/  BSSY B1, `(.L_x_43) ;  /* 0x0000008000017945 */ /* 0x000fe20003800000 */
[----:B------:R-:W-:-:S03]  /*2c10*/  ISETP.GT.AND P1, PT, R0, 0x8, P1 ;  /* 0x000000080000780c */ /* 0x000fc60000f24270 */
[----:B0-----:R-:W-:-:S04]  /*2c20*/  FMUL R11, R10, R23 ;  /* 0x000000170a0b7220 */ /* 0x001fc80000400000 */
[----:B------:R-:W-:-:S05]  /*2c30*/  FFMA R11, R30, R22, R11 ;  /* 0x000000161e0b7223 */ /* 0x000fca000000000b */
[----:B------:R-:W-:-:S05]  /*2c40*/  F2FP.TF32.F32.PACK_B R11, R11 ;  /* 0x0000000bff0b723e */ /* 0x000fca00024050ff */
[----:B------:R0:W-:Y:S01]  /*2c50*/  @P0 STG.E desc[UR56][R8.64+0x20], R11 ;  /* 0x0000200b08000986 */ /* 0x0001e2000c101938 */
[----:B------:R-:W-:Y:S05]  /*2c60*/  @!P1 BRA `(.L_x_44) ;  /* 0x0000000000049947 */ /* 0x000fea0003800000 */
[----:B------:R0:W5:Y:S02]  /*2c70*/  LDG.E.LTC128B R15, desc[UR56][R6.64+0x24] ;  /* 0x00002438060f7981 */ /* 0x000164000c1e1920 */
.L_x_44:
[----:B------:R-:W-:Y:S05]  /*2c80*/  BSYNC B1 ;  /* 0x0000000000017941 */ /* 0x000fea0003800000 */
.L_x_43:
        /* <DEDUP_REMOVED lines=10> */
.L_x_46:
[----:B------:R-:W-:Y:S05]  /*2d30*/  BSYNC B1 ;  /* 0x0000000000017941 */ /* 0x000fea0003800000 */
.L_x_45:
[----:B-----5:R-:W-:Y:S01]  /*2d40*/  LOP3.LUT R10, R15, 0xffffe000, RZ, 0xc0, !PT ;  /* 0xffffe0000f0a7812 */ /* 0x020fe200078ec0ff */
[----:B------:R-:W-:Y:S01]  /*2d50*/  BSSY B1, `(.L_x_47) ;  /* 0x0000009000017945 */ /* 0x000fe20003800000 */
[----:B------:R-:W-:-:S03]  /*2d60*/  ISETP.GT.AND P1, PT, R18, 0x11, PT ;  /* 0x000000111200780c */ /* 0x000fc60003f24270 */
[----:B0-----:R-:W-:Y:S01]  /*2d70*/  FMUL R11, R10, R23 ;  /* 0x000000170a0b7220 */ /* 0x001fe20000400000 */
[----:B------:R-:W-:-:S03]  /*2d80*/  ISETP.GT.AND P3, PT, R0, RZ, P1 ;  /* 0x000000ff0000720c */ /* 0x000fc60000f64270 */
[----:B------:R-:W-:-:S05]  /*2d90*/  FFMA R11, R32, R22, R11 ;  /* 0x00000016200b7223 */ /* 0x000fca000000000b */
[----:B------:R-:W-:-:S05]  /*2da0*/  F2FP.TF32.F32.PACK_B R11, R11 ;  /* 0x0000000bff0b723e */ /* 0x000fca00024050ff */
[----:B------:R0:W-:Y:S01]  /*2db0*/  @P2 STG.E desc[UR56][R4.64+0x40], R11 ;  /* 0x0000400b04002986 */ /* 0x0001e2000c101938 */
[----:B------:R-:W-:Y:S05]  /*2dc0*/  @!P3 BRA `(.L_x_48) ;  /* 0x000000000004b947 */ /* 0x000fea0003800000 */
[----:B------:R0:W5:Y:S02]  /*2dd0*/  LDG.E.LTC128B R15, desc[UR56][R2.64+0x44] ;  /* 0x00004438020f7981 */ /* 0x000164000c1e1920 */
.L_x_48:
[----:B------:R-:W-:Y:S05]  /*2de0*/  BSYNC B1 ;  /* 0x0000000000017941 */ /* 0x000fea0003800000 */
.L_x_47:
        /* <DEDUP_REMOVED lines=9> */
.L_x_50:
[----:B------:R-:W-:Y:S05]  /*2e80*/  BSYNC B1 ;  /* 0x0000000000017941 */ /* 0x000fea0003800000 */
.L_x_49:
        /* <DEDUP_REMOVED lines=9> */
.L_x_52:
[----:B------:R-:W-:Y:S05]  /*2f20*/  BSYNC B1 ;  /* 0x0000000000017941 */ /* 0x000fea0003800000 */
.L_x_51:
        /* <DEDUP_REMOVED lines=10> */
.L_x_54:
[----:B------:R-:W-:Y:S05]  /*2fd0*/  BSYNC B1 ;  /* 0x0000000000017941 */ /* 0x000fea0003800000 */
.L_x_53:
        /* <DEDUP_REMOVED lines=10> */
.L_x_56:
[----:B------:R-:W-:Y:S05]  /*3080*/  BSYNC B1 ;  /* 0x0000000000017941 */ /* 0x000fea0003800000 */
.L_x_55:
        /* <DEDUP_REMOVED lines=9> */
.L_x_58:
[----:B------:R-:W-:Y:S05]  /*3120*/  BSYNC B1 ;  /* 0x0000000000017941 */ /* 0x000fea0003800000 */
.L_x_57:
        /* <DEDUP_REMOVED lines=9> */
.L_x_60:
[----:B------:R-:W-:Y:S05]  /*31c0*/  BSYNC B1 ;  /* 0x0000000000017941 */ /* 0x000fea0003800000 */
.L_x_59:
        /* <DEDUP_REMOVED lines=10> */
.L_x_62:
[----:B------:R-:W-:Y:S05]  /*3270*/  BSYNC B1 ;  /* 0x0000000000017941 */ /* 0x000fea0003800000 */
.L_x_61:
        /* <DEDUP_REMOVED lines=10> */
.L_x_64:
[----:B------:R-:W-:Y:S05]  /*3320*/  BSYNC B1 ;  /* 0x0000000000017941 */ /* 0x000fea0003800000 */
.L_x_63:
        /* <DEDUP_REMOVED lines=9> */
.L_x_66:
[----:B------:R-:W-:Y:S05]  /*33c0*/  BSYNC B1 ;  /* 0x0000000000017941 */ /* 0x000fea0003800000 */
.L_x_65:
        /* <DEDUP_REMOVED lines=9> */
.L_x_68:
[----:B------:R-:W-:Y:S05]  /*3460*/  BSYNC B1 ;  /* 0x0000000000017941 */ /* 0x000fea0003800000 */
.L_x_67:
        /* <DEDUP_REMOVED lines=10> */
.L_x_70:
[----:B------:R-:W-:Y:S05]  /*3510*/  BSYNC B1 ;  /* 0x0000000000017941 */ /* 0x000fea0003800000 */
.L_x_69:
        /* <DEDUP_REMOVED lines=10> */
.L_x_72:
[----:B------:R-:W-:Y:S05]  /*35c0*/  BSYNC B1 ;  /* 0x0000000000017941 */ /* 0x000fea0003800000 */
.L_x_71:
        /* <DEDUP_REMOVED lines=9> */
.L_x_74:
[----:B------:R-:W-:Y:S05]  /*3660*/  BSYNC B1 ;  /* 0x0000000000017941 */ /* 0x000fea0003800000 */
.L_x_73:
        /* <DEDUP_REMOVED lines=9> */
.L_x_76:
[----:B------:R-:W-:Y:S05]  /*3700*/  BSYNC B1 ;  /* 0x0000000000017941 */ /* 0x000fea0003800000 */
.L_x_75:
        /* <DEDUP_REMOVED lines=10> */
.L_x_78:
[----:B------:R-:W-:Y:S05]  /*37b0*/  BSYNC B1 ;  /* 0x0000000000017941 */ /* 0x000fea0003800000 */
.L_x_77:
        /* <DEDUP_REMOVED lines=10> */
.L_x_80:
[----:B------:R-:W-:Y:S05]  /*3860*/  BSYNC B1 ;  /* 0x0000000000017941 */ /* 0x000fea0003800000 */
.L_x_79:
        /* <DEDUP_REMOVED lines=9> */
.L_x_82:
[----:B------:R-:W-:Y:S05]  /*3900*/  BSYNC B1 ;  /* 0x0000000000017941 */ /* 0x000fea0003800000 */
.L_x_81:
        /* <DEDUP_REMOVED lines=9> */
.L_x_84:
[----:B------:R-:W-:Y:S05]  /*39a0*/  BSYNC B1 ;  /* 0x0000000000017941 */ /* 0x000fea0003800000 */
.L_x_83:
        /* <DEDUP_REMOVED lines=10> */
.L_x_86:
[----:B------:R-:W-:Y:S05]  /*3a50*/  BSYNC B1 ;  /* 0x0000000000017941 */ /* 0x000fea0003800000 */
.L_x_85:
        /* <DEDUP_REMOVED lines=10> */
.L_x_88:
[----:B------:R-:W-:Y:S05]  /*3b00*/  BSYNC B1 ;  /* 0x0000000000017941 */ /* 0x000fea0003800000 */
.L_x_87:
[----:B01---5:R-:W-:Y:S01]  /*3b10*/  LOP3.LUT R2, R15, 0xffffe000, RZ, 0xc0, !PT ;  /* 0xffffe0000f027812 */ /* 0x023fe200078ec0ff */
        /* <DEDUP_REMOVED lines=8> */
.L_x_90:
[----:B------:R-:W-:Y:S05]  /*3ba0*/  BSYNC B1 ;  /* 0x0000000000017941 */ /* 0x000fea0003800000 */
.L_x_89:
[----:B-----5:R-:W-:Y:S01]  /*3bb0*/  LOP3.LUT R2, R15, 0xffffe000, RZ, 0xc0, !PT ;  /* 0xffffe0000f027812 */ /* 0x020fe200078ec0ff */
[----:B------:R-:W-:Y:S01]  /*3bc0*/  BSSY B1, `(.L_x_91) ;  /* 0x000000a000017945 */ /* 0x000fe20003800000 */
[----:B------:R-:W-:-:S03]  /*3bd0*/  ISETP.GT.AND P1, PT, R0, 0x8, P1 ;  /* 0x000000080000780c */ /* 0x000fc60000f24270 */
[----:B------:R-:W-:Y:S01]  /*3be0*/  FMUL R3, R2, R23 ;  /* 0x0000001702037220 */ /* 0x000fe20000400000 */
[----:B------:R-:W-:-:S03]  /*3bf0*/  @P0 IMAD.MOV.U32 R2, RZ, RZ, R8 ;  /* 0x000000ffff020224 */ /* 0x000fc600078e0008 */
[----:B0-2---:R-:W-:Y:S01]  /*3c00*/  FFMA R5, R54, R22, R3 ;  /* 0x0000001636057223 */ /* 0x005fe20000000003 */
[----:B------:R-:W-:-:S04]  /*3c10*/  @P0 IMAD.MOV.U32 R3, RZ, RZ, R9 ;  /* 0x000000ffff030224 */ /* 0x000fc800078e0009 */
[----:B------:R-:W-:-:S05]  /*3c20*/  F2FP.TF32.F32.PACK_B R5, R5 ;  /* 0x00000005ff05723e */ /* 0x000fca00024050ff */
[----:B------:R0:W-:Y:S01]  /*3c30*/  @P0 STG.E desc[UR56][R2.64+0xe0], R5 ;  /* 0x0000e00502000986 */ /* 0x0001e2000c101938 */
[----:B------:R-:W-:Y:S05]  /*3c40*/  @!P1 BRA `(.L_x_92) ;  /* 0x0000000000049947 */ /* 0x000fea0003800000 */
[----:B------:R2:W5:Y:S02]  /*3c50*/  LDG.E.LTC128B R15, desc[UR56][R6.64+0xe4] ;  /* 0x0000e438060f7981 */ /* 0x000564000c1e1920 */
.L_x_92:
[----:B------:R-:W-:Y:S05]  /*3c60*/  BSYNC B1 ;  /* 0x0000000000017941 */ /* 0x000fea0003800000 */
.L_x_91:
[----:B------:R-:W-:Y:S05]  /*3c70*/  @!P1 BRA `(.L_x_93) ;  /* 0x0000000800709947 */ /* 0x000fea0003800000 */
[----:B-----5:R-:W-:-:S05]  /*3c80*/  LOP3.LUT R0, R15, 0xffffe000, RZ, 0xc0, !PT ;  /* 0xffffe0000f007812 */ /* 0x020fca00078ec0ff */
[----:B------:R-:W-:-:S04]  /*3c90*/  FMUL R0, R0, R23 ;  /* 0x0000001700007220 */ /* 0x000fc80000400000 */
[----:B------:R-:W-:-:S05]  /*3ca0*/  FFMA R55, R55, R22, R0 ;  /* 0x0000001637377223 */ /* 0x000fca0000000000 */
[----:B------:R-:W-:-:S05]  /*3cb0*/  F2FP.TF32.F32.PACK_B R55, R55 ;  /* 0x00000037ff37723e */ /* 0x000fca00024050ff */
[----:B------:R0:W-:Y:S01]  /*3cc0*/  STG.E desc[UR56][R8.64+0xe4], R55 ;  /* 0x0000e43708007986 */ /* 0x0001e2000c101938 */
[----:B------:R-:W-:Y:S05]  /*3cd0*/  BRA `(.L_x_93) ;  /* 0x0000000800587947 */ /* 0x000fea0003800000 */
.L_x_32:
[----:B------:R-:W-:Y:S01]  /*3ce0*/  ULDC.64 UR4, c[0x0][0x5c0] ;  /* 0x0001700000047ab9 */ /* 0x000fe20000000a00 */
[-C--:B------:R-:W-:Y:S01]  /*3cf0*/  FMUL R7, R24, R22.reuse ;  /* 0x0000001618077220 */ /* 0x080fe20000400000 */
[----:B------:R-:W-:Y:S01]  /*3d00*/  LEA R2, P1, R20, UR4, 0x2 ;  /* 0x0000000414027c11 */ /* 0x000fe2000f8210ff */
[-C--:B------:R-:W-:Y:S01]  /*3d10*/  FMUL R25, R25, R22.reuse ;  /* 0x0000001619197220 */ /* 0x080fe20000400000 */
[----:B------:R-:W-:Y:S01]  /*3d20*/  ISETP.GT.AND P3, PT, R18, 0x1, PT ;  /* 0x000000011200780c */ /* 0x000fe20003f64270 */
[-C--:B------:R-:W-:Y:S01]  /*3d30*/  FMUL R9, R26, R22.reuse ;  /* 0x000000161a097220 */ /* 0x080fe20000400000 */
[----:B------:R-:W-:Y:S01]  /*3d40*/  F2FP.TF32.F32.PACK_B R7, R7 ;  /* 0x00000007ff07723e */ /* 0x000fe200024050ff */
[-C--:B------:R-:W-:Y:S01]  /*3d50*/  FMUL R27, R27, R22.reuse ;  /* 0x000000161b1b7220 */ /* 0x080fe20000400000 */
[----:B------:R-:W-:Y:S01]  /*3d60*/  LEA.HI.X R3, R20, UR5, R5, 0x2, P1 ;  /* 0x0000000514037c11 */ /* 0x000fe200088f1405 */
[-C--:B------:R-:W-:Y:S01]  /*3d70*/  FMUL R29, R29, R22.reuse ;  /* 0x000000161d1d7220 */ /* 0x080fe20000400000 */
[----:B------:R-:W-:Y:S01]  /*3d80*/  ISETP.GT.AND P1, PT, R0, RZ, P3 ;  /* 0x000000ff0000720c */ /* 0x000fe20001f24270 */
[-C--:B------:R-:W-:Y:S01]  /*3d90*/  FMUL R11, R30, R22.reuse ;  /* 0x000000161e0b7220 */ /* 0x080fe20000400000 */
[----:B------:R-:W-:Y:S01]  /*3da0*/  F2FP.TF32.F32.PACK_B R25, R25 ;  /* 0x00000019ff19723e */ /* 0x000fe200024050ff */
[----:B------:R0:W-:Y:S01]  /*3db0*/  @P2 STG.E desc[UR56][R2.64], R7 ;  /* 0x0000000702002986 */ /* 0x0001e2000c101938 */
[----:B------:R-:W-:Y:S01]  /*3dc0*/  ISETP.GT.AND P2, PT, R0, 0x8, P0 ;  /* 0x000000080000780c */ /* 0x000fe20000744270 */
[-C--:B------:R-:W-:Y:S01]  /*3dd0*/  FMUL R31, R31, R22.reuse ;  /* 0x000000161f1f7220 */ /* 0x080fe20000400000 */
[----:B------:R-:W-:Y:S01]  /*3de0*/  ISETP.GT.AND P0, PT, R18, 0x8, PT ;  /* 0x000000081200780c */ /* 0x000fe20003f04270 */
[-C--:B------:R-:W-:Y:S01]  /*3df0*/  FMUL R33, R33, R22.reuse ;  /* 0x0000001621217220 */ /* 0x080fe20000400000 */
[----:B------:R-:W-:Y:S01]  /*3e00*/  SHF.L.U64.HI R5, R61, 0x2, R60 ;  /* 0x000000023d057819 */ /* 0x000fe2000001023c */
[----:B------:R-:W-:Y:S01]  /*3e10*/  FMUL R35, R35, R22 ;  /* 0x0000001623237220 */ /* 0x000fe20000400000 */
[----:B------:R-:W-:Y:S01]  /*3e20*/  LEA R4, P4, R61, R2, 0x2 ;  /* 0x000000023d047211 */ /* 0x000fe200078810ff */
[-C--:B------:R-:W-:Y:S01]  /*3e30*/  FMUL R37, R37, R22.reuse ;  /* 0x0000001625257220 */ /* 0x080fe20000400000 */
[C---:B------:R-:W-:Y:S01]  /*3e40*/  ISETP.GT.AND P3, PT, R0.reuse, 0x8, P3 ;  /* 0x000000080000780c */ /* 0x040fe20001f64270 */
[----:B------:R-:W-:Y:S01]  /*3e50*/  @P1 STG.E desc[UR56][R2.64+0x4], R25 ;  /* 0x0000041902001986 */ /* 0x000fe2000c101938 */
[----:B------:R-:W-:Y:S01]  /*3e60*/  ISETP.GT.AND P5, PT, R0, RZ, P0 ;  /* 0x000000ff0000720c */ /* 0x000fe200007a4270 */
[----:B------:R-:W-:Y:S01]  /*3e70*/  IMAD.X R5, R5, 0x1, R3, P4 ;  /* 0x0000000105057824 */ /* 0x000fe200020e0603 */
[----:B------:R-:W-:Y:S01]  /*3e80*/  F2FP.TF32.F32.PACK_B R9, R9 ;  /* 0x00000009ff09723e */ /* 0x000fe200024050ff */
[-C--:B0-----:R-:W-:Y:S01]  /*3e90*/  FMUL R7, R28, R22.reuse ;  /* 0x000000161c077220 */ /* 0x081fe20000400000 */
[----:B------:R-:W-:Y:S01]  /*3ea0*/  ISETP.GT.AND P1, PT, R18, 0x9, PT ;  /* 0x000000091200780c */ /* 0x000fe20003f24270 */
[-C--:B------:R-:W-:Y:S01]  /*3eb0*/  FMUL R39, R39, R22.reuse ;  /* 0x0000001627277220 */ /* 0x080fe20000400000 */
[----:B------:R-:W-:Y:S01]  /*3ec0*/  F2FP.TF32.F32.PACK_B R27, R27 ;  /* 0x0000001bff1b723e */ /* 0x000fe200024050ff */
[----:B------:R0:W-:Y:S01]  /*3ed0*/  @P2 STG.E desc[UR56][R4.64], R9 ;  /* 0x0000000904002986 */ /* 0x0001e2000c101938 */
[----:B------:R-:W-:Y:S01]  /*3ee0*/  F2FP.TF32.F32.PACK_B R7, R7 ;  /* 0x00000007ff07723e */ /* 0x000fe200024050ff */
[-C--:B------:R-:W-:Y:S01]  /*3ef0*/  FMUL R41, R41, R22.reuse ;  /* 0x0000001629297220 */ /* 0x080fe20000400000 */
[C---:B------:R-:W-:Y:S01]  /*3f00*/  ISETP.GT.AND P4, PT, R0.reuse, RZ, P1 ;  /* 0x000000ff0000720c */ /* 0x040fe20000f84270 */
[----:B------:R-:W-:Y:S01]  /*3f10*/  @P3 STG.E desc[UR56][R4.64+0x4], R27 ;  /* 0x0000041b04003986 */ /* 0x000fe2000c101938 */
[----:B------:R-:W-:Y:S01]  /*3f20*/  ISETP.GT.AND P2, PT, R0, 0x8, P0 ;  /* 0x000000080000780c */ /* 0x000fe20000744270 */
[-C--:B------:R-:W-:Y:S01]  /*3f30*/  FMUL R43, R43, R22.reuse ;  /* 0x000000162b2b7220 */ /* 0x080fe20000400000 */
[----:B------:R-:W-:Y:S01]  /*3f40*/  ISETP.GT.AND P0, PT, R18, 0x10, PT ;  /* 0x000000101200780c */ /* 0x000fe20003f04270 */
[----:B------:R1:W-:Y:S01]  /*3f50*/  @P5 STG.E desc[UR56][R2.64+0x20], R7 ;  /* 0x0000200702005986 */ /* 0x0003e2000c101938 */
[C---:B------:R-:W-:Y:S01]  /*3f60*/  ISETP.GT.AND P3, PT, R0.reuse, 0x8, P1 ;  /* 0x000000080000780c */ /* 0x040fe20000f64270 */
[-C--:B------:R-:W-:Y:S01]  /*3f70*/  FMUL R45, R45, R22.reuse ;  /* 0x000000162d2d7220 */ /* 0x080fe20000400000 */
[----:B------:R-:W-:Y:S01]  /*3f80*/  ISETP.GT.AND P5, PT, R0, RZ, P0 ;  /* 0x000000ff0000720c */ /* 0x000fe200007a4270 */
[-C--:B0-----:R-:W-:Y:S01]  /*3f90*/  FMUL R9, R34, R22.reuse ;  /* 0x0000001622097220 */ /* 0x081fe20000400000 */
[----:B------:R-:W-:Y:S01]  /*3fa0*/  F2FP.TF32.F32.PACK_B R29, R29 ;  /* 0x0000001dff1d723e */ /* 0x000fe200024050ff */
[-C--:B------:R-:W-:Y:S01]  /*3fb0*/  FMUL R47, R47, R22.reuse ;  /* 0x000000162f2f7220 */ /* 0x080fe20000400000 */
[----:B------:R-:W-:Y:S01]  /*3fc0*/  F2FP.TF32.F32.PACK_B R11, R11 ;  /* 0x0000000bff0b723e */ /* 0x000fe200024050ff */
[-C--:B------:R-:W-:Y:S01]  /*3fd0*/  FMUL R49, R49, R22.reuse ;  /* 0x0000001631317220 */ /* 0x080fe20000400000 */
[----:B------:R-:W-:Y:S01]  /*3fe0*/  ISETP.GT.AND P1, PT, R18, 0x11, PT ;  /* 0x000000111200780c */ /* 0x000fe20003f24270 */
[----:B------:R-:W-:Y:S01]  /*3ff0*/  @P4 STG.E desc[UR56][R2.64+0x24], R29 ;  /* 0x0000241d02004986 */ /* 0x000fe2000c101938 */
[----:B------:R-:W-:Y:S01]  /*4000*/  F2FP.TF32.F32.PACK_B R31, R31 ;  /* 0x0000001fff1f723e */ /* 0x000fe200024050ff */
[-C--:B-1----:R-:W-:Y:S01]  /*4010*/  FMUL R7, R32, R22.reuse ;  /* 0x0000001620077220 */ /* 0x082fe20000400000 */
[C---:B------:R-:W-:Y:S01]  /*4020*/  ISETP.GT.AND P4, PT, R0.reuse, RZ, P1 ;  /* 0x000000ff0000720c */ /* 0x040fe20000f84270 */
[----:B------:R0:W-:Y:S01]  /*4030*/  @P2 STG.E desc[UR56][R4.64+0x20], R11 ;  /* 0x0000200b04002986 */ /* 0x0001e2000c101938 */
[----:B------:R-:W-:Y:S01]  /*4040*/  ISETP.GT.AND P2, PT, R0, 0x8, P0 ;  /* 0x000000080000780c */ /* 0x000fe20000744270 */
[-C--:B------:R-:W-:Y:S01]  /*4050*/  FMUL R51, R51, R22.reuse ;  /* 0x0000001633337220 */ /* 0x080fe20000400000 */
[----:B------:R-:W-:Y:S01]  /*4060*/  F2FP.TF32.F32.PACK_B R7, R7 ;  /* 0x00000007ff07723e */ /* 0x000fe200024050ff */
[----:B------:R-:W-:Y:S01]  /*4070*/  @P3 STG.E desc[UR56][R4.64+0x24], R31 ;  /* 0x0000241f04003986 */ /* 0x000fe2000c101938 */
[----:B------:R-:W-:Y:S01]  /*4080*/  ISETP.GT.AND P0, PT, R18, 0x18, PT ;  /* 0x000000181200780c */ /* 0x000fe20003f04270 */
[-C--:B------:R-:W-:Y:S01]  /*4090*/  FMUL R13, R52, R22.reuse ;  /* 0x00000016340d7220 */ /* 0x080fe20000400000 */
[C---:B------:R-:W-:Y:S01]  /*40a0*/  ISETP.GT.AND P3, PT, R0.reuse, 0x8, P1 ;  /* 0x000000080000780c */ /* 0x040fe20000f64270 */
[----:B------:R1:W-:Y:S01]  /*40b0*/  @P5 STG.E desc[UR56][R2.64+0x40], R7 ;  /* 0x0000400702005986 */ /* 0x0003e2000c101938 */
[----:B------:R-:W-:Y:S01]  /*40c0*/  ISETP.GT.AND P5, PT, R0, RZ, P0 ;  /* 0x000000ff0000720c */ /* 0x000fe200007a4270 */
[-C--:B------:R-:W-:Y:S01]  /*40d0*/  FMUL R53, R53, R22.reuse ;  /* 0x0000001635357220 */ /* 0x080fe20000400000 */
[----:B------:R-:W-:Y:S01]  /*40e0*/  F2FP.TF32.F32.PACK_B R33, R33 ;  /* 0x00000021ff21723e */ /* 0x000fe200024050ff */
[-C--:B0-----:R-:W-:Y:S01]  /*40f0*/  FMUL R11, R38, R22.reuse ;  /* 0x00000016260b7220 */ /* 0x081fe20000400000 */
[----:B------:R-:W-:Y:S01]  /*4100*/  F2FP.TF32.F32.PACK_B R9, R9 ;  /* 0x00000009ff09723e */ /* 0x000fe200024050ff */
[-C--:B------:R-:W-:Y:S01]  /*4110*/  FMUL R15, R54, R22.reuse ;  /* 0x00000016360f7220 */ /* 0x080fe20000400000 */
[----:B------:R-:W-:Y:S01]  /*4120*/  ISETP.GT.AND P1, PT, R18, 0x19, PT ;  /* 0x000000191200780c */ /* 0x000fe20003f24270 */
[----:B------:R-:W-:Y:S01]  /*4130*/  @P4 STG.E desc[UR56][R2.64+0x44], R33 ;  /* 0x0000442102004986 */ /* 0x000fe2000c101938 */
[----:B------:R-:W-:Y:S01]  /*4140*/  F2FP.TF32.F32.PACK_B R35, R35 ;  /* 0x00000023ff23723e */ /* 0x000fe200024050ff */
[-C--:B------:R-:W-:Y:S01]  /*4150*/  FMUL R55, R55, R22.reuse ;  /* 0x0000001637377220 */ /* 0x080fe20000400000 */
[----:B------:R-:W-:Y:S01]  /*4160*/  ISETP.GT.AND P4, PT, R0, RZ, P1 ;  /* 0x000000ff0000720c */ /* 0x000fe20000f84270 */
[----:B-1----:R-:W-:Y:S01]  /*4170*/  FMUL R7, R36, R22 ;  /* 0x0000001624077220 */ /* 0x002fe20000400000 */
[----:B------:R0:W-:Y:S01]  /*4180*/  @P2 STG.E desc[UR56][R4.64+0x40], R9 ;  /* 0x0000400904002986 */ /* 0x0001e2000c101938 */
[----:B------:R-:W-:-:S02]  /*4190*/  ISETP.GT.AND P2, PT, R0, 0x8, P0 ;  /* 0x000000080000780c */ /* 0x000fc40000744270 */
[----:B------:R-:W-:Y:S01]  /*41a0*/  ISETP.GT.AND P0, PT, R18, 0x20, PT ;  /* 0x000000201200780c */ /* 0x000fe20003f04270 */
[----:B------:R-:W-:Y:S01]  /*41b0*/  @P3 STG.E desc[UR56][R4.64+0x44], R35 ;  /* 0x0000442304003986 */ /* 0x000fe2000c101938 */
[----:B------:R-:W-:Y:S02]  /*41c0*/  F2FP.TF32.F32.PACK_B R7, R7 ;  /* 0x00000007ff07723e */ /* 0x000fe400024050ff */
[C---:B------:R-:W-:Y:S02]  /*41d0*/  ISETP.GT.AND P3, PT, R0.reuse, 0x8, P1 ;  /* 0x000000080000780c */ /* 0x040fe40000f64270 */
[----:B------:R-:W-:Y:S01]  /*41e0*/  F2FP.TF32.F32.PACK_B R37, R37 ;  /* 0x00000025ff25723e */ /* 0x000fe200024050ff */
[----:B------:R1:W-:Y:S01]  /*41f0*/  @P5 STG.E desc[UR56][R2.64+0x60], R7 ;  /* 0x0000600702005986 */ /* 0x0003e2000c101938 */
[----:B------:R-:W-:Y:S01]  /*4200*/  ISETP.GT.AND P5, PT, R0, RZ, P0 ;  /* 0x000000ff0000720c */ /* 0x000fe200007a4270 */
[----:B0-----:R-:W-:Y:S01]  /*4210*/  FMUL R9, R42, R22 ;  /* 0x000000162a097220 */ /* 0x001fe20000400000 */
[----:B------:R-:W-:Y:S01]  /*4220*/  F2FP.TF32.F32.PACK_B R11, R11 ;  /* 0x0000000bff0b723e */ /* 0x000fe200024050ff */
[----:B------:R-:W-:Y:S01]  /*4230*/  @P4 STG.E desc[UR56][R2.64+0x64], R37 ;  /* 0x0000642502004986 */ /* 0x000fe2000c101938 */
[----:B------:R-:W-:-:S02]  /*4240*/  F2FP.TF32.F32.PACK_B R39, R39 ;  /* 0x00000027ff27723e */ /* 0x000fc400024050ff */
[----:B------:R-:W-:Y:S01]  /*4250*/  ISETP.GT.AND P1, PT, R18, 0x21, PT ;  /* 0x000000211200780c */ /* 0x000fe20003f24270 */
[----:B------:R0:W-:Y:S01]  /*4260*/  @P2 STG.E desc[UR56][R4.64+0x60], R11 ;  /* 0x0000600b04002986 */ /* 0x0001e2000c101938 */
[C---:B------:R-:W-:Y:S02]  /*4270*/  ISETP.GT.AND P0, PT, R0.reuse, 0x8, P0 ;  /* 0x000000080000780c */ /* 0x040fe40000704270 */
[----:B------:R-:W-:Y:S01]  /*4280*/  ISETP.GT.AND P2, PT, R0, RZ, P1 ;  /* 0x000000ff0000720c */ /* 0x000fe20000f44270 */
[----:B-1----:R-:W-:Y:S01]  /*4290*/  FMUL R7, R40, R22 ;  /* 0x0000001628077220 */ /* 0x002fe20000400000 */
[----:B------:R-:W-:Y:S01]  /*42a0*/  @P3 STG.E desc[UR56][R4.64+0x64], R39 ;  /* 0x0000642704003986 */ /* 0x000fe2000c101938 */
[----:B------:R-:W-:Y:S02]  /*42b0*/  ISETP.GT.AND P1, PT, R0, 0x8, P1 ;  /* 0x000000080000780c */ /* 0x000fe40000f24270 */
[----:B------:R-:W-:Y:S02]  /*42c0*/  ISETP.GT.AND P4, PT, R18, 0x29, PT ;  /* 0x000000291200780c */ /* 0x000fe40003f84270 */
[----:B------:R-:W-:-:S02]  /*42d0*/  F2FP.TF32.F32.PACK_B R7, R7 ;  /* 0x00000007ff07723e */ /* 0x000fc400024050ff */
[----:B------:R-:W-:Y:S01]  /*42e0*/  ISETP.GT.AND P6, PT, R0, RZ, P4 ;  /* 0x000000ff0000720c */ /* 0x000fe200027c4270 */
[----:B0-----:R-:W-:Y:S01]  /*42f0*/  FMUL R11, R50, R22 ;  /* 0x00000016320b7220 */ /* 0x001fe20000400000 */
[----:B------:R-:W-:Y:S01]  /*4300*/  F2FP.TF32.F32.PACK_B R41, R41 ;  /* 0x00000029ff29723e */ /* 0x000fe200024050ff */
[----:B------:R0:W-:Y:S01]  /*4310*/  @P5 STG.E desc[UR56][R2.64+0x80], R7 ;  /* 0x0000800702005986 */ /* 0x0001e2000c101938 */
[----:B------:R-:W-:Y:S02]  /*4320*/  ISETP.GT.AND P5, PT, R18, 0x28, PT ;  /* 0x000000281200780c */ /* 0x000fe40003fa4270 */
[----:B------:R-:W-:Y:S01]  /*4330*/  F2FP.TF32.F32.PACK_B R9, R9 ;  /* 0x00000009ff09723e */ /* 0x000fe200024050ff */
[----:B------:R-:W-:Y:S01]  /*4340*/  @P2 STG.E desc[UR56][R2.64+0x84], R41 ;  /* 0x0000842902002986 */ /* 0x000fe2000c101938 */
[----:B------:R-:W-:Y:S02]  /*4350*/  ISETP.GT.AND P3, PT, R0, RZ, P5 ;  /* 0x000000ff0000720c */ /* 0x000fe40002f64270 */
[----:B------:R-:W-:Y:S01]  /*4360*/  F2FP.TF32.F32.PACK_B R43, R43 ;  /* 0x0000002bff2b723e */ /* 0x000fe200024050ff */
[----:B------:R1:W-:Y:S01]  /*4370*/  @P0 STG.E desc[UR56][R4.64+0x80], R9 ;  /* 0x0000800904000986 */ /* 0x0003e2000c101938 */
[----:B------:R-:W-:-:S02]  /*4380*/  F2FP.TF32.F32.PACK_B R45, R45 ;  /* 0x0000002dff2d723e */ /* 0x000fc400024050ff */
[----:B------:R-:W-:Y:S01]  /*4390*/  ISETP.GT.AND P5, PT, R0, 0x8, P5 ;  /* 0x000000080000780c */ /* 0x000fe20002fa4270 */
[-C--:B0-----:R-:W-:Y:S01]  /*43a0*/  FMUL R7, R44, R22.reuse ;  /* 0x000000162c077220 */ /* 0x081fe20000400000 */
[----:B------:R-:W-:Y:S01]  /*43b0*/  @P1 STG.E desc[UR56][R4.64+0x84], R43 ;  /* 0x0000842b04001986 */ /* 0x000fe2000c101938 */
[----:B------:R-:W-:Y:S02]  /*43c0*/  ISETP.GT.AND P4, PT, R0, 0x8, P4 ;  /* 0x000000080000780c */ /* 0x000fe40002784270 */
[----:B------:R-:W-:Y:S02]  /*43d0*/  ISETP.GT.AND P2, PT, R18, 0x31, PT ;  /* 0x000000311200780c */ /* 0x000fe40003f44270 */
[----:B------:R-:W-:Y:S01]  /*43e0*/  F2FP.TF32.F32.PACK_B R7, R7 ;  /* 0x00000007ff07723e */ /* 0x000fe200024050ff */
[----:B-1----:R-:W-:Y:S01]  /*43f0*/  FMUL R9, R46, R22 ;  /* 0x000000162e097220 */ /* 0x002fe20000400000 */
[----:B------:R-:W-:-:S03]  /*4400*/  F2FP.TF32.F32.PACK_B R47, R47 ;  /* 0x0000002fff2f723e */ /* 0x000fc600024050ff */
[----:B------:R0:W-:Y:S01]  /*4410*/  @P3 STG.E desc[UR56][R2.64+0xa0], R7 ;  /* 0x0000a00702003986 */ /* 0x0001e2000c101938 */
[----:B------:R-:W-:Y:S02]  /*4420*/  ISETP.GT.AND P3, PT, R18, 0x30, PT ;  /* 0x000000301200780c */ /* 0x000fe40003f64270 */
[----:B------:R-:W-:Y:S01]  /*4430*/  F2FP.TF32.F32.PACK_B R9, R9 ;  /* 0x00000009ff09723e */ /* 0x000fe200024050ff */
[----:B------:R-:W-:Y:S01]  /*4440*/  @P6 STG.E desc[UR56][R2.64+0xa4], R45 ;  /* 0x0000a42d02006986 */ /* 0x000fe2000c101938 */
[----:B------:R-:W-:Y:S02]  /*4450*/  ISETP.GT.AND P6, PT, R0, RZ, P3 ;  /* 0x000000ff0000720c */ /* 0x000fe40001fc4270 */
[C---:B------:R-:W-:Y:S01]  /*4460*/  ISETP.GT.AND P1, PT, R18.reuse, 0x38, PT ;  /* 0x000000381200780c */ /* 0x040fe20003f24270 */
[----:B------:R-:W-:Y:S01]  /*4470*/  @P5 STG.E desc[UR56][R4.64+0xa0], R9 ;  /* 0x0000a00904005986 */ /* 0x000fe2000c101938 */
[----:B------:R-:W-:Y:S02]  /*4480*/  ISETP.GT.AND P0, PT, R18, 0x39, PT ;  /* 0x000000391200780c */ /* 0x000fe40003f04270 */
[----:B------:R-:W-:Y:S01]  /*4490*/  ISETP.GT.AND P5, PT, R0, RZ, P2 ;  /* 0x000000ff0000720c */ /* 0x000fe200017a4270 */
[----:B0-----:R-:W-:Y:S01]  /*44a0*/  FMUL R7, R48, R22 ;  /* 0x0000001630077220 */ /* 0x001fe20000400000 */
[C---:B------:R-:W-:Y:S01]  /*44b0*/  ISETP.GT.AND P3, PT, R0.reuse, 0x8, P3 ;  /* 0x000000080000780c */ /* 0x040fe20001f64270 */
[----:B------:R-:W-:Y:S01]  /*44c0*/  @P4 STG.E desc[UR56][R4.64+0xa4], R47 ;  /* 0x0000a42f04004986 */ /* 0x000fe2000c101938 */
[----:B------:R-:W-:-:S02]  /*44d0*/  ISETP.GT.AND P2, PT, R0, 0x8, P2 ;  /* 0x000000080000780c */ /* 0x000fc40001744270 */
[----:B------:R-:W-:Y:S02]  /*44e0*/  F2FP.TF32.F32.PACK_B R7, R7 ;  /* 0x00000007ff07723e */ /* 0x000fe400024050ff */
[C---:B------:R-:W-:Y:S02]  /*44f0*/  ISETP.GT.AND P4, PT, R0.reuse, RZ, P1 ;  /* 0x000000ff0000720c */ /* 0x040fe40000f84270 */
[C---:B------:R-:W-:Y:S01]  /*4500*/  ISETP.GT.AND P1, PT, R0.reuse, 0x8, P1 ;  /* 0x000000080000780c */ /* 0x040fe20000f24270 */
[----:B------:R-:W-:Y:S01]  /*4510*/  @P6 STG.E desc[UR56][R2.64+0xc0], R7 ;  /* 0x0000c00702006986 */ /* 0x000fe2000c101938 */
[----:B------:R-:W-:Y:S02]  /*4520*/  ISETP.GT.AND P6, PT, R0, RZ, P0 ;  /* 0x000000ff0000720c */ /* 0x000fe400007c4270 */
[----:B------:R-:W-:Y:S02]  /*4530*/  F2FP.TF32.F32.PACK_B R49, R49 ;  /* 0x00000031ff31723e */ /* 0x000fe400024050ff */
[----:B------:R-:W-:-:S02]  /*4540*/  F2FP.TF32.F32.PACK_B R11, R11 ;  /* 0x0000000bff0b723e */ /* 0x000fc400024050ff */
[----:B------:R-:W-:Y:S01]  /*4550*/  F2FP.TF32.F32.PACK_B R51, R51 ;  /* 0x00000033ff33723e */ /* 0x000fe200024050ff */
[----:B------:R-:W-:Y:S01]  /*4560*/  @P5 STG.E desc[UR56][R2.64+0xc4], R49 ;  /* 0x0000c43102005986 */ /* 0x000fe2000c101938 */
[----:B------:R-:W-:Y:S02]  /*4570*/  ISETP.GT.AND P0, PT, R0, 0x8, P0 ;  /* 0x000000080000780c */ /* 0x000fe40000704270 */
[----:B------:R-:W-:Y:S01]  /*4580*/  F2FP.TF32.F32.PACK_B R13, R13 ;  /* 0x0000000dff0d723e */ /* 0x000fe200024050ff */
[----:B------:R-:W-:Y:S01]  /*4590*/  @P3 STG.E desc[UR56][R4.64+0xc0], R11 ;  /* 0x0000c00b04003986 */ /* 0x000fe2000c101938 */
[----:B------:R-:W-:Y:S02]  /*45a0*/  F2FP.TF32.F32.PACK_B R53, R53 ;  /* 0x00000035ff35723e */ /* 0x000fe400024050ff */
[----:B------:R-:W-:Y:S01]  /*45b0*/  F2FP.TF32.F32.PACK_B R15, R15 ;  /* 0x0000000fff0f723e */ /* 0x000fe200024050ff */
[----:B------:R-:W-:Y:S01]  /*45c0*/  @P2 STG.E desc[UR56][R4.64+0xc4], R51 ;  /* 0x0000c43304002986 */ /* 0x000fe2000c101938 */
[----:B------:R-:W-:-:S03]  /*45d0*/  F2FP.TF32.F32.PACK_B R55, R55 ;  /* 0x00000037ff37723e */ /* 0x000fc600024050ff */
[----:B------:R-:W-:Y:S04]  /*45e0*/  @P4 STG.E desc[UR56][R2.64+0xe0], R13 ;  /* 0x0000e00d02004986 */ /* 0x000fe8000c101938 */
[----:B------:R0:W-:Y:S02]  /*45f0*/  @P6 STG.E desc[UR56][R2.64+0xe4], R53 ;  /* 0x0000e43502006986 */ /* 0x0001e4000c101938 */
[----:B0-----:R-:W-:Y:S02]  /*4600*/  @P1 IMAD.MOV.U32 R2, RZ, RZ, R4 ;  /* 0x000000ffff021224 */ /* 0x001fe400078e0004 */
[----:B------:R-:W-:-:S05]  /*4610*/  @P1 IMAD.MOV.U32 R3, RZ, RZ, R5 ;  /* 0x000000ffff031224 */ /* 0x000fca00078e0005 */
[----:B------:R0:W-:Y:S04]  /*4620*/  @P1 STG.E desc[UR56][R2.64+0xe0], R15 ;  /* 0x0000e00f02001986 */ /* 0x0001e8000c101938 */
[----:B------:R0:W-:Y:S02]  /*4630*/  @P0 STG.E desc[UR56][R4.64+0xe4], R55 ;  /* 0x0000e43704000986 */ /* 0x0001e4000c101938 */
.L_x_93:
[----:B------:R-:W-:Y:S05]  /*4640*/  BSYNC B0 ;  /* 0x0000000000007941 */ /* 0x000fea0003800000 */
.L_x_31:
[----:B0-----:R-:W-:Y:S01]  /*4650*/  IMAD.U32 R2, RZ, RZ, UR54 ;  /* 0x00000036ff027e24 */ /* 0x001fe2000f8e00ff */
[----:B------:R-:W-:Y:S01]  /*4660*/  ULDC.64 UR4, c[0x0][0x650] ;  /* 0x0001940000047ab9 */ /* 0x000fe20000000a00 */
[----:B------:R-:W-:Y:S01]  /*4670*/  IMAD.U32 R3, RZ, RZ, UR55 ;  /* 0x00000037ff037e24 */ /* 0x000fe2000f8e00ff */
[----:B------:R0:W-:Y:S01]  /*4680*/  SYNCS.ARRIVE.TRANS64.A1T0 RZ, [R64+UR52], RZ ;  /* 0x000000ff40ff79a7 */ /* 0x0001e20008100034 */
[----:B------:R-:W-:Y:S01]  /*4690*/  PRMT R0, RZ, 0x7610, R0 ;  /* 0x00007610ff007816 */ /* 0x000fe20000000000 */
[----:B------:R-:W-:Y:S01]  /*46a0*/  IMAD.MOV.U32 R18, RZ, RZ, -0x1 ;  /* 0xffffffffff127424 */ /* 0x000fe200078e00ff */
[----:B------:R-:W-:Y:S01]  /*46b0*/  LEA R16, P0, R2, R16, 0x1 ;  /* 0x0000001002107211 */ /* 0x000fe200078008ff */
[----:B------:R-:W-:Y:S02]  /*46c0*/  IMAD.MOV.U32 R2, RZ, RZ, -0x1 ;  /* 0xffffffffff027424 */ /* 0x000fe400078e00ff */
[----:B------:R-:W-:Y:S01]  /*46d0*/  IMAD.MOV.U32 R19, RZ, RZ, -0x1 ;  /* 0xffffffffff137424 */ /* 0x000fe200078e00ff */
[----:B------:R-:W-:-:S02]  /*46e0*/  IADD3.X R17, R17, UR36, RZ, P0, !PT ;  /* 0x0000002411117c10 */ /* 0x000fc400087fe4ff */
[----:B------:R-:W-:-:S04]  /*46f0*/  ISETP.GE.U32.AND P0, PT, R16, UR4, PT ;  /* 0x0000000410007c0c */ /* 0x000fc8000bf06070 */
[----:B------:R-:W-:-:S13]  /*4700*/  ISETP.GE.U32.AND.EX P0, PT, R17, UR5, PT, P0 ;  /* 0x0000000511007c0c */ /* 0x000fda000bf06100 */
[----:B0-----:R-:W-:Y:S05]  /*4710*/  @P0 BRA `(.L_x_94) ;  /* 0x0000000400700947 */ /* 0x001fea0003800000 */
[----:B------:R-:W0:Y:S01]  /*4720*/  S2UR UR6, SR_CTAID.X ;  /* 0x00000000000679c3 */ /* 0x000e220000002500 */
[----:B------:R-:W-:Y:S01]  /*4730*/  ULDC.64 UR4, c[0x0][0x628] ;  /* 0x00018a0000047ab9 */ /* 0x000fe20000000a00 */
[----:B------:R-:W-:Y:S01]  /*4740*/  ULDC UR7, c[0x0][0x150] ;  /* 0x0000540000077ab9 */ /* 0x000fe20000000800 */
[----:B------:R-:W-:Y:S01]  /*4750*/  ISETP.NE.U32.AND P0, PT, RZ, UR4, PT ;  /* 0x00000004ff007c0c */ /* 0x000fe2000bf05070 */
[----:B------:R-:W-:Y:S01]  /*4760*/  ULDC UR15, c[0x0][0x630] ;  /* 0x00018c00000f7ab9 */ /* 0x000fe20000000800 */
[C---:B------:R-:W-:Y:S02]  /*4770*/  R2UR UR16, R16.reuse ;  /* 0x00000000101072ca */ /* 0x040fe400000e0000 */
[----:B------:R-:W-:Y:S01]  /*4780*/  ISETP.NE.AND.EX P0, PT, RZ, UR5, PT, P0 ;  /* 0x00000005ff007c0c */ /* 0x000fe2000bf05300 */
[----:B------:R-:W1:Y:S01]  /*4790*/  S2UR UR17, SR_CTAID.Y ;  /* 0x00000000001179c3 */ /* 0x000e620000002600 */
[----:B------:R-:W-:Y:S02]  /*47a0*/  R2UR UR12, R16 ;  /* 0x00000000100c72ca */ /* 0x000fe400000e0000 */
[----:B------:R-:W-:-:S02]  /*47b0*/  R2UR UR13, R17 ;  /* 0x00000000110d72ca */ /* 0x000fc400000e0000 */
[----:B0-----:R-:W-:-:S05]  /*47c0*/  I2FP.F32.U32 R0, UR6 ;  /* 0x0000000600007c45 */ /* 0x001fca0008201000 */
[----:B------:R-:W-:Y:S01]  /*47d0*/  FMUL R0, R0, UR7 ;  /* 0x0000000700007c20 */ /* 0x000fe20008400000 */
[----:B------:R-:W-:Y:S01]  /*47e0*/  ULDC UR7, c[0x0][0x154] ;  /* 0x0000550000077ab9 */ /* 0x000fe20000000800 */
[----:B-1----:R-:W-:-:S04]  /*47f0*/  I2FP.F32.U32 R2, UR17 ;  /* 0x0000001100027c45 */ /* 0x002fc80008201000 */
[----:B------:R-:W0:Y:S01]  /*4800*/  F2I.U32.TRUNC.NTZ R0, R0 ;  /* 0x0000000000007305 */ /* 0x000e22000020f000 */
[----:B------:R-:W-:Y:S01]  /*4810*/  FMUL R2, R2, UR7 ;  /* 0x0000000702027c20 */ /* 0x000fe20008400000 */
[----:B------:R-:W-:Y:S06]  /*4820*/  @!P0 BRA `(.L_x_95) ;  /* 0x0000000000308947 */ /* 0x000fec0003800000 */
        /* <DEDUP_REMOVED lines=12> */
.L_x_95:
[----:B------:R-:W-:Y:S01]  /*48f0*/  USHF.R.U64 UR8, UR12, UR15, UR13 ;  /* 0x0000000f0c087299 */ /* 0x000fe2000800120d */
[----:B------:R-:W-:Y:S01]  /*4900*/  R2UR UR5, R17 ;  /* 0x00000000110572ca */ /* 0x000fe200000e0000 */
[----:B------:R-:W-:Y:S01]  /*4910*/  USHF.R.U32.HI UR4, URZ, UR15, UR13 ;  /* 0x0000000f3f047299 */ /* 0x000fe2000801160d */
[----:B------:R-:W1:Y:S01]  /*4920*/  F2I.U32.TRUNC.NTZ R2, R2 ;  /* 0x0000000200027305 */ /* 0x000e62000020f000 */
[----:B------:R-:W-:Y:S01]  /*4930*/  UIADD3 UR9, UP0, URZ, -UR8, URZ ;  /* 0x800000083f097290 */ /* 0x000fe2000ff1e03f */
[----:B------:R-:W-:Y:S01]  /*4940*/  ULDC.64 UR10, c[0x0][0x620] ;  /* 0x00018800000a7ab9 */ /* 0x000fe20000000a00 */
[----:B------:R-:W-:Y:S02]  /*4950*/  ULDC UR13, c[0x0][0x608] ;  /* 0x00018200000d7ab9 */ /* 0x000fe40000000800 */
[----:B------:R-:W-:Y:S01]  /*4960*/  UIADD3.X UR4, URZ, ~UR4, URZ, UP0, !UPT ;  /* 0x800000043f047290 */ /* 0x000fe200087fe43f */
[----:B------:R-:W-:Y:S01]  /*4970*/  ULDC UR22, c[0x0][0x148] ;  /* 0x0000520000167ab9 */ /* 0x000fe20000000800 */
[----:B------:R-:W-:-:S02]  /*4980*/  ULDC UR20, c[0x0][0x648] ;  /* 0x0001920000147ab9 */ /* 0x000fc40000000800 */
[----:B------:R-:W-:Y:S01]  /*4990*/  UIMAD UR7, UR4, UR10, URZ ;  /* 0x0000000a040772a4 */ /* 0x000fe2000f8e023f */
[----:B------:R-:W-:Y:S02]  /*49a0*/  ULDC UR21, c[0x0][0x638] ;  /* 0x00018e0000157ab9 */ /* 0x000fe40000000800 */
[----:B------:R-:W-:Y:S01]  /*49b0*/  UMOV UR4, UR16 ;  /* 0x0000001000047c82 */ /* 0x000fe20008000000 */
[----:B------:R-:W-:Y:S02]  /*49c0*/  UIMAD UR7, UR9, UR11, UR7 ;  /* 0x0000000b090772a4 */ /* 0x000fe4000f8e0207 */
[----:B------:R-:W-:Y:S01]  /*49d0*/  UIMAD.WIDE.U32 UR4, UR9, UR10, UR4 ;  /* 0x0000000a090472a5 */ /* 0x000fe2000f8e0004 */
[----:B0-----:R-:W-:Y:S01]  /*49e0*/  R2UR UR10, R0 ;  /* 0x00000000000a72ca */ /* 0x001fe200000e0000 */
[----:B------:R-:W-:Y:S01]  /*49f0*/  ULDC UR16, c[0x0][0x658] ;  /* 0x0001960000107ab9 */ /* 0x000fe20000000800 */
[----:B-1----:R-:W-:Y:S01]  /*4a00*/  R2UR UR12, R2 ;  /* 0x00000000020c72ca */ /* 0x002fe200000e0000 */
[----:B------:R-:W-:Y:S01]  /*4a10*/  UIADD3 UR7, UR5, UR7, URZ ;  /* 0x0000000705077290 */ /* 0x000fe2000fffe03f */
[----:B------:R-:W-:-:S02]  /*4a20*/  ULDC UR11, c[0x0][0x144] ;  /* 0x00005100000b7ab9 */ /* 0x000fc40000000800 */
[----:B------:R-:W-:Y:S02]  /*4a30*/  ULDC UR5, c[0x0][0x618] ;  /* 0x0001860000057ab9 */ /* 0x000fe40000000800 */
[----:B------:R-:W-:Y:S02]  /*4a40*/  USHF.R.U64 UR9, UR4, UR5, UR7 ;  /* 0x0000000504097299 */ /* 0x000fe40008001207 */
[----:B------:R-:W-:-:S03]  /*4a50*/  USHF.R.U32.HI UR7, URZ, UR5, UR7 ;  /* 0x000000053f077299 */ /* 0x000fc60008011607 */
[----:B------:R-:W-:Y:S01]  /*4a60*/  ULDC.64 UR4, c[0x0][0x640] ;  /* 0x0001900000047ab9 */ /* 0x000fe20000000a00 */
[----:B------:R-:W-:Y:S01]  /*4a70*/  USHF.R.U64 UR15, UR9, UR13, UR7 ;  /* 0x0000000d090f7299 */ /* 0x000fe20008001207 */
[----:B------:R-:W-:Y:S01]  /*4a80*/  ISETP.NE.U32.AND P0, PT, RZ, UR4, PT ;  /* 0x00000004ff007c0c */ /* 0x000fe2000bf05070 */
[----:B------:R-:W-:Y:S02]  /*4a90*/  USHF.R.U32.HI UR7, URZ, UR13, UR7 ;  /* 0x0000000d3f077299 */ /* 0x000fe40008011607 */
[----:B------:R-:W-:Y:S01]  /*4aa0*/  UIADD3 UR10, -UR10, URZ, URZ ;  /* 0x0000003f0a0a7290 */ /* 0x000fe2000fffe13f */
[----:B------:R-:W-:Y:S01]  /*4ab0*/  ISETP.NE.AND.EX P0, PT, RZ, UR5, PT, P0 ;  /* 0x00000005ff007c0c */ /* 0x000fe2000bf05300 */
[----:B------:R-:W-:Y:S02]  /*4ac0*/  USHF.R.U64 UR14, UR15, UR16, UR7 ;  /* 0x000000100f0e7299 */ /* 0x000fe40008001207 */
[----:B------:R-:W-:Y:S02]  /*4ad0*/  UIADD3 UR18, -UR12, URZ, URZ ;  /* 0x0000003f0c127290 */ /* 0x000fe4000fffe13f */
[----:B------:R-:W-:-:S02]  /*4ae0*/  USHF.R.U32.HI UR13, URZ, UR16, UR7 ;  /* 0x000000103f0d7299 */ /* 0x000fc40008011607 */
[----:B------:R-:W-:Y:S01]  /*4af0*/  UIMAD UR19, UR11, UR10, UR6 ;  /* 0x0000000a0b1372a4 */ /* 0x000fe2000f8e0206 */
[----:B------:R-:W-:-:S05]  /*4b00*/  UMOV UR12, UR14 ;  /* 0x0000000e000c7c82 */ /* 0x000fca0008000000 */
[----:B------:R-:W-:Y:S06]  /*4b10*/  @!P0 BRA `(.L_x_96) ;  /* 0x0000000000288947 */ /* 0x000fec0003800000 */
        /* <DEDUP_REMOVED lines=10> */
.L_x_96:
[----:B------:R-:W-:Y:S01]  /*4bc0*/  UISETP.NE.AND UP0, UPT, UR38, URZ, UPT ;  /* 0x0000003f2600728c */ /* 0x000fe2000bf05270 */
[----:B------:R-:W-:Y:S01]  /*4bd0*/  IMAD.MOV.U32 R0, RZ, RZ, 0x1 ;  /* 0x00000001ff007424 */ /* 0x000fe200078e00ff */
[----:B------:R-:W-:Y:S01]  /*4be0*/  USHF.R.U64 UR4, UR12, UR20, UR13 ;  /* 0x000000140c047299 */ /* 0x000fe2000800120d */
[----:B------:R-:W-:Y:S01]  /*4bf0*/  IMAD.U32 R19, RZ, RZ, UR8 ;  /* 0x00000008ff137e24 */ /* 0x000fe2000f8e00ff */
[----:B------:R-:W-:Y:S02]  /*4c00*/  ULOP3.LUT UR15, UR15, UR45, URZ, 0xc0, !UPT ;  /* 0x0000002d0f0f7292 */ /* 0x000fe4000f8ec03f */
[----:B------:R-:W-:Y:S02]  /*4c10*/  UIADD3 UR5, -UR4, URZ, URZ ;  /* 0x0000003f04057290 */ /* 0x000fe4000fffe13f */
[----:B------:R-:W-:Y:S02]  /*4c20*/  ULOP3.LUT UR9, UR9, UR42, URZ, 0xc0, !UPT ;  /* 0x0000002a09097292 */ /* 0x000fe4000f8ec03f */
[----:B------:R-:W-:-:S02]  /*4c30*/  UIMAD UR4, UR43, UR4, UR15 ;  /* 0x000000042b0472a4 */ /* 0x000fc4000f8e020f */
[----:B------:R-:W-:Y:S02]  /*4c40*/  @UP0 UIMAD UR19, UR22, UR18, UR17 ;  /* 0x00000012161302a4 */ /* 0x000fe4000f8e0211 */
[----:B------:R-:W-:Y:S01]  /*4c50*/  UIMAD UR14, UR5, UR21, UR14 ;  /* 0x00000015050e72a4 */ /* 0x000fe2000f8e020e */
[----:B------:R-:W-:Y:S02]  /*4c60*/  ULDC UR6, c[0x0][0x600] ;  /* 0x0001800000067ab9 */ /* 0x000fe40000000800 */
[----:B------:R-:W-:Y:S01]  /*4c70*/  ULDC UR5, c[0x0][0x610] ;  /* 0x0001840000057ab9 */ /* 0x000fe20000000800 */
[----:B------:R-:W-:Y:S02]  /*4c80*/  UIMAD UR14, UR14, UR6, UR9 ;  /* 0x000000060e0e72a4 */ /* 0x000fe4000f8e0209 */
[----:B------:R-:W-:-:S04]  /*4c90*/  UIMAD UR4, UR4, UR5, UR19 ;  /* 0x00000005040472a4 */ /* 0x000fc8000f8e0213 */
[----:B------:R-:W-:Y:S02]  /*4ca0*/  USEL UR5, UR14, UR4, !UP0 ;  /* 0x000000040e057287 */ /* 0x000fe4000c000000 */
[----:B------:R-:W-:-:S04]  /*4cb0*/  USEL UR4, UR4, UR14, !UP0 ;  /* 0x0000000e04047287 */ /* 0x000fc8000c000000 */
[----:B------:R-:W-:Y:S02]  /*4cc0*/  IMAD.U32 R2, RZ, RZ, UR5 ;  /* 0x00000005ff027e24 */ /* 0x000fe4000f8e00ff */
[----:B------:R-:W-:-:S07]  /*4cd0*/  IMAD.U32 R18, RZ, RZ, UR4 ;  /* 0x00000004ff127e24 */ /* 0x000fce000f8e00ff */
.L_x_94:
[----:B------:R-:W-:Y:S01]  /*4ce0*/  ULEA UR5, UR37, UR44, 0x1 ;  /* 0x0000002c25057291 */ /* 0x000fe2000f8e083f */
[----:B------:R-:W-:Y:S01]  /*4cf0*/  LOP3.LUT P0, RZ, R0, 0xff, RZ, 0xc0, !PT ;  /* 0x000000ff00ff7812 */ /* 0x000fe2000780c0ff */
[----:B------:R-:W-:Y:S01]  /*4d00*/  ULOP3.LUT UR44, UR44, 0x1, URZ, 0xc0, !UPT ;  /* 0x000000012c2c7892 */ /* 0x000fe2000f8ec03f */
[----:B------:R-:W-:Y:S01]  /*4d10*/  LOP3.LUT R66, R66, 0x1, RZ, 0x3c, !PT ;  /* 0x0000000142427812 */ /* 0x000fe200078e3cff */
[----:B------:R-:W-:Y:S02]  /*4d20*/  USHF.R.U32.HI UR4, URZ, 0x1, UR5 ;  /* 0x000000013f047899 */ /* 0x000fe40008011605 */
[----:B------:R-:W-:Y:S02]  /*4d30*/  UISETP.GT.U32.AND UP0, UPT, UR5, 0x1, UPT ;  /* 0x000000010500788c */ /* 0x000fe4000bf04070 */
[----:B------:R-:W-:Y:S02]  /*4d40*/  ULOP3.LUT UR4, UR4, 0x1, URZ, 0xc0, !UPT ;  /* 0x0000000104047892 */ /* 0x000fe4000f8ec03f */
[----:B------:R-:W-:-:S02]  /*4d50*/  UISETP.LT.U32.AND UP0, UPT, UR49, 0x7f, UP0 ;  /* 0x0000007f3100788c */ /* 0x000fc40008701070 */
[----:B------:R-:W-:Y:S02]  /*4d60*/  UISETP.NE.U32.AND UP1, UPT, UR4, 0x1, UPT ;  /* 0x000000010400788c */ /* 0x000fe4000bf25070 */
[----:B------:R-:W-:Y:S02]  /*4d70*/  USEL UR5, URZ, 0x1, !UP0 ;  /* 0x000000013f057887 */ /* 0x000fe4000c000000 */
[----:B------:R-:W-:-:S04]  /*4d80*/  UISETP.GT.U32.AND UP1, UPT, UR49, 0x7e, !UP1 ;  /* 0x0000007e3100788c */ /* 0x000fc8000cf24070 */
[----:B------:R-:W-:-:S04]  /*4d90*/  USEL UR4, URZ, 0x1, !UP1 ;  /* 0x000000013f047887 */ /* 0x000fc8000c800000 */
[----:B------:R-:W-:Y:S01]  /*4da0*/  ULOP3.LUT UR46, UR4, UR46, UR5, 0x96, !UPT ;  /* 0x0000002e042e7292 */ /* 0x000fe2000f8e9605 */
[----:B------:R-:W-:Y:S11]  /*4db0*/  @P0 BRA `(.L_x_97) ;  /* 0xffffffc8002c0947 */ /* 0x000ff6000383ffff */
[----:B------:R-:W-:Y:S05]  /*4dc0*/  EXIT ;  /* 0x000000000000794d */ /* 0x000fea0003800000 */
.L_x_12:
[----:B------:R-:W-:-:S08]  /*4dd0*/  ISETP.NE.AND P0, PT, RZ, UR8, PT ;  /* 0x00000008ff007c0c */ /* 0x000fd0000bf05270 */
[----:B-----5:R-:W0:-:S00]  /*4de0*/  USETMAXREG.DEALLOC.CTAPOOL 0x28 ;  /* 0x00000028000079c8 */ /* 0x020e0000080e0500 */
[----:B------:R-:W-:Y:S05]  /*4df0*/  @P0 EXIT ;  /* 0x000000000000094d */ /* 0x000fea0003800000 */
[----:B0-----:R-:W-:Y:S01]  /*4e00*/  LOP3.LUT P0, RZ, R0, 0xff, RZ, 0xc0, !PT ;  /* 0x000000ff00ff7812 */ /* 0x001fe2000780c0ff */
[----:B------:R-:W-:Y:S02]  /*4e10*/  IMAD.MOV.U32 R8, RZ, RZ, 0x1 ;  /* 0x00000001ff087424 */ /* 0x000fe400078e00ff */
[----:B------:R-:W-:-:S10]  /*4e20*/  IMAD.MOV.U32 R0, RZ, RZ, RZ ;  /* 0x000000ffff007224 */ /* 0x000fd400078e00ff */
[----:B------:R-:W-:Y:S05]  /*4e30*/  @!P0 BRA `(.L_x_98) ;  /* 0x0000000c003c8947 */ /* 0x000fea0003800000 */
[----:B------:R-:W-:Y:S01]  /*4e40*/  LOP3.LUT P0, RZ, R4, 0x1f, RZ, 0xc0, !PT ;  /* 0x0000001f04ff7812 */ /* 0x000fe2000780c0ff */
[----:B------:R-:W-:Y:S01]  /*4e50*/  ULDC UR5, c[0x0][0x658] ;  /* 0x0001960000057ab9 */ /* 0x000fe20000000800 */
[----:B------:R-:W-:Y:S01]  /*4e60*/  UMOV UR6, 0xffffffff ;  /* 0xffffffff00067882 */ /* 0x000fe20000000000 */
[----:B------:R-:W-:Y:S01]  /*4e70*/  BSSY B0, `(.L_x_98) ;  /* 0x00000cb000007945 */ /* 0x000fe20003800000 */
[----:B------:R-:W-:Y:S01]  /*4e80*/  USHF.L.U32 UR6, UR6, UR5, URZ ;  /* 0x0000000506067299 */ /* 0x000fe2000800063f */
[C---:B------:R-:W-:Y:S01]  /*4e90*/  ISETP.NE.AND P3, PT, R3.reuse, RZ, PT ;  /* 0x000000ff0300720c */ /* 0x040fe20003f65270 */
[----:B------:R-:W-:Y:S01]  /*4ea0*/  IMAD.MOV.U32 R9, RZ, RZ, 0x1 ;  /* 0x00000001ff097424 */ /* 0x000fe200078e00ff */
[----:B------:R-:W-:Y:S01]  /*4eb0*/  ISETP.NE.OR P0, PT, R3, RZ, !P0 ;  /* 0x000000ff0300720c */ /* 0x000fe20004705670 */
[----:B------:R-:W-:Y:S01]  /*4ec0*/  IMAD.MOV.U32 R8, RZ, RZ, 0x1 ;  /* 0x00000001ff087424 */ /* 0x000fe200078e00ff */
[----:B------:R-:W-:Y:S01]  /*4ed0*/  ULDC UR4, c[0x0][0x600] ;  /* 0x0001800000047ab9 */ /* 0x000fe20000000800 */
[----:B------:R-:W-:Y:S01]  /*4ee0*/  IMAD.MOV.U32 R0, RZ, RZ, RZ ;  /* 0x000000ffff007224 */ /* 0x000fe200078e00ff */
[----:B------:R-:W-:Y:S01]  /*4ef0*/  UMOV UR7, 0x1 ;  /* 0x0000000100077882 */ /* 0x000fe20000000000 */
[----:B------:R-:W-:-:S02]  /*4f00*/  UIADD3 UR13, UR37, 0x1, URZ ;  /* 0x00000001250d7890 */ /* 0x000fc4000fffe03f */
[----:B------:R-:W-:Y:S02]  /*4f10*/  ULOP3.LUT UR21, UR40, 0x2, URZ, 0xfc, !UPT ;  /* 0x0000000228157892 */ /* 0x000fe4000f8efc3f */
[----:B------:R-:W-:Y:S02]  /*4f20*/  UIADD3 UR4, UR4, -0x1, URZ ;  /* 0xffffffff04047890 */ /* 0x000fe4000fffe03f */
[----:B------:R-:W-:Y:S02]  /*4f30*/  USHF.L.U32 UR5, UR7, UR5, URZ ;  /* 0x0000000507057299 */ /* 0x000fe4000800063f */
[----:B------:R-:W-:Y:S01]  /*4f40*/  ULOP3.LUT UR6, URZ, UR6, URZ, 0x33, !UPT ;  /* 0x000000063f067292 */ /* 0x000fe2000f8e333f */
[----:B------:R-:W-:-:S11]  /*4f50*/  ULDC.64 UR30, c[0x0][0x198] ;  /* 0x00006600001e7ab9 */ /* 0x000fd60000000a00 */
.L_x_110:
[----:B------:R-:W-:-:S03]  /*4f60*/  UMOV UR7, 0xffffffff ;  /* 0xffffffff00077882 */ /* 0x000fc60000000000 */
[----:B------:R-:W-:Y:S05]  /*4f70*/  BRA.DIV UR7, `(.L_x_99) ;  /* 0x0000000e07bc7947 */ /* 0x000fea000b800000 */
[----:B------:R-:W-:-:S13]  /*4f80*/  ELECT P6, URZ, PT ;  /* 0x00000000003f782f */ /* 0x000fda00038c0000 */
.L_x_121:
[----:B------:R-:W0:Y:S01]  /*4f90*/  LDC R3, c[0x0][0x28c] ;  /* 0x0000a300ff037b82 */ /* 0x000e220000000800 */
[----:B------:R-:W-:Y:S01]  /*4fa0*/  BSSY B1, `(.L_x_100) ;  /* 0x0000042000017945 */ /* 0x000fe20003800000 */
[----:B0-----:R-:W-:-:S13]  /*4fb0*/  ISETP.LT.OR P6, PT, R3, 0x1, !P6 ;  /* 0x000000010300780c */ /* 0x001fda00077c1670 */
[----:B------:R-:W-:Y:S05]  /*4fc0*/  @P6 BRA `(.L_x_101) ;  /* 0x0000000000fc6947 */ /* 0x000fea0003800000 */
[----:B------:R-:W-:Y:S02]  /*4fd0*/  IMAD.SHL.U32 R6, R2, 0x40, RZ ;  /* 0x0000004002067824 */ /* 0x000fe400078e00ff */
[----:B------:R-:W-:Y:S02]  /*4fe0*/  IMAD.SHL.U32 R18, R18, 0x40, RZ ;  /* 0x0000004012127824 */ /* 0x000fe400078e00ff */
[----:B------:R-:W-:Y:S02]  /*4ff0*/  IMAD.MOV.U32 R11, RZ, RZ, RZ ;  /* 0x000000ffff0b7224 */ /* 0x000fe400078e00ff */
[----:B------:R-:W-:Y:S02]  /*5000*/  IMAD.U32 R12, RZ, RZ, UR13 ;  /* 0x0000000dff0c7e24 */ /* 0x000fe4000f8e00ff */
[----:B------:R-:W-:Y:S02]  /*5010*/  IMAD.MOV.U32 R2, RZ, RZ, R8 ;  /* 0x000000ffff027224 */ /* 0x000fe400078e0008 */
[----:B------:R-:W-:-:S07]  /*5020*/  IMAD.MOV.U32 R3, RZ, RZ, R0 ;  /* 0x000000ffff037224 */ /* 0x000fce00078e0000 */
.L_x_105:
[----:B------:R-:W0:Y:S01]  /*5030*/  S2R R5, SR_CgaCtaId ;  /* 0x0000000000057919 */ /* 0x000e220000008800 */
[----:B-1----:R-:W-:-:S04]  /*5040*/  MOV R4, 0x400 ;  /* 0x0000040000047802 */ /* 0x002fc80000000f00 */
[----:B0-----:R-:W-:Y:S02]  /*5050*/  LEA R10, R5, R4, 0x18 ;  /* 0x00000004050a7211 */ /* 0x001fe400078ec0ff */
[----:B------:R-:W-:Y:S01]  /*5060*/  SHF.L.U32 R4, R2, 0x1f, RZ ;  /* 0x0000001f02047819 */ /* 0x000fe200000006ff */
[----:B------:R-:W0:Y:S02]  /*5070*/  @!P3 LDC R5, c[0x0][0x500] ;  /* 0x00014000ff05bb82 */ /* 0x000e240000000800 */
[----:B------:R-:W-:-:S04]  /*5080*/  IMAD R7, R3, 0x8, R10 ;  /* 0x0000000803077824 */ /* 0x000fc800078e020a */
[----:B------:R-:W1:Y:S02]  /*5090*/  SYNCS.PHASECHK.TRANS64.TRYWAIT P1, [R7+URZ+0x10], R4 ;  /* 0x00001004070075a7 */ /* 0x000e64000802017f */
[----:B-1----:R-:W-:Y:S05]  /*50a0*/  @!P1 BRA `(.L_x_102) ;  /* 0x0000000c00909947 */ /* 0x002fea0003800000 */
.L_x_122:
[----:B------:R-:W-:Y:S01]  /*50b0*/  UPRMT UR7, UR21, 0x9910, URZ ;  /* 0x0000991015077896 */ /* 0x000fe2000800003f */
[----:B0-----:R0:W-:Y:S03]  /*50c0*/  @!P3 SYNCS.ARRIVE.TRANS64 RZ, [R7+URZ], R5 ;  /* 0x0000000507ffb9a7 */ /* 0x0011e6000800003f */
[----:B------:R-:W-:-:S06]  /*50d0*/  UISETP.NE.AND UP0, UPT, UR7, 0x2, UPT ;  /* 0x000000020700788c */ /* 0x000fcc000bf05270 */
[----:B------:R-:W-:-:S13]  /*50e0*/  PLOP3.LUT P1, PT, PT, PT, UP0, 0x80, 0x0 ;  /* 0x000000000000781c */ /* 0x000fda0003f2f008 */
[----:B0-----:R-:W-:Y:S05]  /*50f0*/  @P1 BRA `(.L_x_103) ;  /* 0x0000000000041947 */ /* 0x001fea0003800000 */
[----:B------:R-:W-:Y:S01]  /*5100*/  BPT.TRAP 0x1 ;  /* 0x000000040000795c */ /* 0x000fe20000300000 */
.L_x_103:
[----:B------:R-:W-:Y:S05]  /*5110*/  @P0 BRA `(.L_x_104) ;  /* 0x0000000000040947 */ /* 0x000fea0003800000 */
[----:B------:R-:W-:Y:S01]  /*5120*/  BPT.TRAP 0x1 ;  /* 0x000000040000795c */ /* 0x000fe20000300000 */
.L_x_104:
[----:B------:R-:W-:Y:S01]  /*5130*/  IMAD R10, R3, 0x4000, R10 ;  /* 0x00004000030a7824 */ /* 0x000fe200078e020a */
[----:B------:R-:W-:Y:S01]  /*5140*/  R2UR UR34, R11 ;  /* 0x000000000b2272ca */ /* 0x000fe200000e0000 */
[----:B------:R-:W-:Y:S01]  /*5150*/  VIADD R12, R12, 0xffffffff ;  /* 0xffffffff0c0c7836 */ /* 0x000fe20000000000 */
[----:B------:R-:W-:Y:S01]  /*5160*/  R2UR UR33, R7 ;  /* 0x00000000072172ca */ /* 0x000fe200000e0000 */
[----:B------:R-:W-:Y:S01]  /*5170*/  UIADD3 UR14, UP0, UR30, 0xf0, URZ ;  /* 0x000000f01e0e7890 */ /* 0x000fe2000ff1e03f */
[----:B------:R-:W-:Y:S01]  /*5180*/  R2UR UR8, R10 ;  /* 0x000000000a0872ca */ /* 0x000fe200000e0000 */
[----:B------:R-:W-:Y:S01]  /*5190*/  UIADD3 UR42, UP1, UR30, 0x1f0, URZ ;  /* 0x000001f01e2a7890 */ /* 0x000fe2000ff3e03f */
[----:B------:R-:W-:Y:S01]  /*51a0*/  R2UR UR35, R18 ;  /* 0x00000000122372ca */ /* 0x000fe200000e0000 */
[----:B------:R-:W-:Y:S01]  /*51b0*/  UIADD3.X UR15, URZ, UR31, URZ, UP0, !UPT ;  /* 0x0000001f3f0f7290 */ /* 0x000fe200087fe43f */
[----:B------:R-:W-:Y:S01]  /*51c0*/  R2UR UR36, R19 ;  /* 0x00000000132472ca */ /* 0x000fe200000e0000 */
[----:B------:R-:W-:Y:S01]  /*51d0*/  UIADD3.X UR43, URZ, UR31, URZ, UP1, !UPT ;  /* 0x0000001f3f2b7290 */ /* 0x000fe20008ffe43f */
[----:B------:R-:W-:Y:S01]  /*51e0*/  R2UR UR19, R6 ;  /* 0x00000000061372ca */ /* 0x000fe200000e0000 */
[----:B------:R-:W-:Y:S01]  /*51f0*/  VIADD R3, R3, 0x1 ;  /* 0x0000000103037836 */ /* 0x000fe20000000000 */
[----:B------:R-:W-:Y:S01]  /*5200*/  ISETP.GT.AND P2, PT, R12, 0x1, PT ;  /* 0x000000010c00780c */ /* 0x000fe20003f44270 */
[----:B------:R-:W-:Y:S01]  /*5210*/  UIADD3 UR26, UR34, 0x20, URZ ;  /* 0x00000020221a7890 */ /* 0x000fe2000fffe03f */
[----:B------:R-:W-:Y:S01]  /*5220*/  VIADD R11, R11, 0x40 ;  /* 0x000000400b0b7836 */ /* 0x000fe20000000000 */
[----:B------:R-:W-:Y:S01]  /*5230*/  UMOV UR22, 0x0 ;  /* 0x0000000000167882 */ /* 0x000fe20000000000 */
[----:B------:R-:W-:Y:S01]  /*5240*/  UMOV UR23, 0x10000000 ;  /* 0x1000000000177882 */ /* 0x000fe20000000000 */
[----:B------:R-:W-:Y:S01]  /*5250*/  UIADD3 UR32, UR8, 0x100, URZ ;  /* 0x0000010008207890 */ /* 0x000fe2000fffe03f */
[----:B------:R-:W-:Y:S01]  /*5260*/  ISETP.NE.AND P1, PT, R3, 0x2, PT ;  /* 0x000000020300780c */ /* 0x000fe20003f25270 */
[----:B------:R-:W-:-:S02]  /*5270*/  UIADD3 UR24, UR8, 0x2100, URZ ;  /* 0x0000210008187890 */ /* 0x000fc4000fffe03f */
[----:B------:R-:W-:Y:S01]  /*5280*/  UIADD3 UR16, UR8, 0x8100, URZ ;  /* 0x0000810008107890 */ /* 0x000fe2000fffe03f */
[----:B------:R-:W-:Y:S01]  /*5290*/  SEL R5, RZ, 0x1, P1 ;  /* 0x00000001ff057807 */ /* 0x000fe20000800000 */
[----:B------:R-:W-:Y:S01]  /*52a0*/  UIADD3 UR8, UR8, 0xa100, URZ ;  /* 0x0000a10008087890 */ /* 0x000fe2000fffe03f */
[----:B------:R-:W-:Y:S01]  /*52b0*/  SEL R3, R3, RZ, P1 ;  /* 0x000000ff03037207 */ /* 0x000fe20000800000 */
[----:B------:R-:W-:Y:S01]  /*52c0*/  UMOV UR25, UR33 ;  /* 0x0000002100197c82 */ /* 0x000fe20008000000 */
[----:B------:R-:W-:Y:S01]  /*52d0*/  UMOV UR27, UR35 ;  /* 0x00000023001b7c82 */ /* 0x000fe20008000000 */
[----:B------:R-:W-:Y:S01]  /*52e0*/  UMOV UR28, UR36 ;  /* 0x00000024001c7c82 */ /* 0x000fe20008000000 */
[----:B------:R-:W-:Y:S01]  /*52f0*/  UMOV UR17, UR33 ;  /* 0x0000002100117c82 */ /* 0x000fe20008000000 */
[----:B------:R-:W-:Y:S01]  /*5300*/  UMOV UR18, UR34 ;  /* 0x0000002200127c82 */ /* 0x000fe20008000000 */
[----:B------:R-:W-:Y:S01]  /*5310*/  UMOV UR20, UR36 ;  /* 0x0000002400147c82 */ /* 0x000fe20008000000 */
[----:B------:R0:W-:Y:S01]  /*5320*/  UTMALDG.3D [UR32], [UR14], desc[UR22] ;  /* 0x000016200e0075b4 */ /* 0x0001e20008011000 */
[----:B------:R-:W-:Y:S01]  /*5330*/  UMOV UR9, UR33 ;  /* 0x0000002100097c82 */ /* 0x000fe20008000000 */
[----:B------:R-:W-:Y:S01]  /*5340*/  UMOV UR11, UR19 ;  /* 0x00000013000b7c82 */ /* 0x000fe20008000000 */
[----:B------:R-:W-:Y:S01]  /*5350*/  UMOV UR12, UR36 ;  /* 0x00000024000c7c82 */ /* 0x000fe20008000000 */
[----:B------:R-:W-:Y:S01]  /*5360*/  UMOV UR10, UR26 ;  /* 0x0000001a000a7c82 */ /* 0x000fe20008000000 */
[----:B------:R-:W-:Y:S01]  /*5370*/  LOP3.LUT R2, R2, R5, RZ, 0x3c, !PT ;  /* 0x0000000502027212 */ /* 0x000fe200078e3cff */
[----:B------:R0:W-:Y:S01]  /*5380*/  UTMALDG.3D [UR24], [UR14], desc[UR22] ;  /* 0x000016180e0075b4 */ /* 0x0001e20008011000 */
[----:B------:R0:W-:Y:S01]  /*5390*/  UTMALDG.3D [UR16], [UR42], desc[UR22] ;  /* 0x000016102a0075b4 */ /* 0x0001e20008011000 */
[----:B------:R0:W-:Y:S02]  /*53a0*/  UTMALDG.3D [UR8], [UR42], desc[UR22] ;  /* 0x000016082a0075b4 */ /* 0x0001e40008011000 */
[----:B0-----:R-:W-:Y:S05]  /*53b0*/  @P2 BRA `(.L_x_105) ;  /* 0xfffffffc001c2947 */ /* 0x001fea000383ffff */
.L_x_101:
[----:B------:R-:W-:Y:S05]  /*53c0*/  BSYNC B1 ;  /* 0x0000000000017941 */ /* 0x000fea0003800000 */
.L_x_100:
[----:B------:R-:W-:Y:S01]  /*53d0*/  LOP3.LUT P4, RZ, R9, 0xff, RZ, 0xc0, !PT ;  /* 0x000000ff09ff7812 */ /* 0x000fe2000788c0ff */
[----:B------:R-:W-:Y:S01]  /*53e0*/  VIADD R0, R0, UR37 ;  /* 0x0000002500007c36 */ /* 0x000fe20008000000 */
[----:B------:R-:W-:Y:S01]  /*53f0*/  ULDC.64 UR8, c[0x0][0x650] ;  /* 0x0001940000087ab9 */ /* 0x000fe20000000a00 */
[----:B------:R-:W-:Y:S01]  /*5400*/  BSSY B1, `(.L_x_106) ;  /* 0x000006f000017945 */ /* 0x000fe20003800000 */
[----:B------:R-:W-:Y:S01]  /*5410*/  IMAD.MOV.U32 R18, RZ, RZ, -0x1 ;  /* 0xffffffffff127424 */ /* 0x000fe200078e00ff */
[----:B------:R-:W-:Y:S01]  /*5420*/  PRMT R9, RZ, 0x7610, R9 ;  /* 0x00007610ff097816 */ /* 0x000fe20000000009 */
[----:B------:R-:W-:Y:S01]  /*5430*/  IMAD.MOV.U32 R19, RZ, RZ, -0x1 ;  /* 0xffffffffff137424 */ /* 0x000fe200078e00ff */
[C---:B------:R-:W-:Y:S02]  /*5440*/  ISETP.GT.U32.AND P1, PT, R0.reuse, 0x1, PT ;  /* 0x000000010000780c */ /* 0x040fe40003f24070 */
[----:B------:R-:W-:Y:S02]  /*5450*/  SHF.R.U32.HI R2, RZ, 0x1, R0 ;  /* 0x00000001ff027819 */ /* 0x000fe40000011600 */
[----:B------:R-:W-:-:S02]  /*5460*/  LOP3.LUT R0, R0, 0x1, RZ, 0xc0, !PT ;  /* 0x0000000100007812 */ /* 0x000fc400078ec0ff */
[----:B-1----:R-:W0:Y:S01]  /*5470*/  @P4 S2R R4, SR_CgaCtaId ;  /* 0x0000000000044919 */ /* 0x002e220000008800 */
[----:B------:R-:W-:Y:S02]  /*5480*/  @P4 MOV R3, 0x400 ;  /* 0x0000040000034802 */ /* 0x000fe40000000f00 */
[----:B------:R-:W-:-:S04]  /*5490*/  LOP3.LUT R2, R2, 0x1, RZ, 0xc0, !PT ;  /* 0x0000000102027812 */ /* 0x000fc800078ec0ff */
[----:B------:R-:W-:Y:S02]  /*54a0*/  ISETP.NE.U32.AND P2, PT, R2, 0x1, PT ;  /* 0x000000010200780c */ /* 0x000fe40003f45070 */
[----:B0-----:R-:W-:Y:S01]  /*54b0*/  @P4 LEA R3, R4, R3, 0x18 ;  /* 0x0000000304034211 */ /* 0x001fe200078ec0ff */
[----:B------:R-:W-:-:S03]  /*54c0*/  IMAD.U32 R4, RZ, RZ, UR37 ;  /* 0x00000025ff047e24 */ /* 0x000fc6000f8e00ff */
[----:B------:R0:W-:Y:S01]  /*54d0*/  @P4 SYNCS.ARRIVE.TRANS64.A1T0 RZ, [R3+URZ+0x58], RZ ;  /* 0x000058ff03ff49a7 */ /* 0x0001e2000810003f */
[----:B------:R-:W-:Y:S02]  /*54e0*/  IADD3 R16, P4, R16, UR54, RZ ;  /* 0x0000003610107c10 */ /* 0x000fe4000ff9e0ff */
[----:B------:R-:W-:Y:S02]  /*54f0*/  ISETP.LT.U32.AND P1, PT, R4, 0x2, P1 ;  /* 0x000000020400780c */ /* 0x000fe40000f21070 */
[----:B------:R-:W-:Y:S02]  /*5500*/  IADD3.X R17, R17, UR39, RZ, P4, !PT ;  /* 0x0000002711117c10 */ /* 0x000fe4000a7fe4ff */
[----:B------:R-:W-:Y:S02]  /*5510*/  ISETP.GE.U32.AND P4, PT, R16, UR8, PT ;  /* 0x0000000810007c0c */ /* 0x000fe4000bf86070 */
[----:B0-----:R-:W-:Y:S02]  /*5520*/  SEL R3, RZ, 0x1, !P1 ;  /* 0x00000001ff037807 */ /* 0x001fe40004800000 */
[----:B------:R-:W-:-:S02]  /*5530*/  ISETP.GE.U32.AND.EX P1, PT, R17, UR9, PT, P4 ;  /* 0x0000000911007c0c */ /* 0x000fc4000bf26140 */
[----:B------:R-:W-:-:S04]  /*5540*/  ISETP.GT.U32.AND P2, PT, R4, 0x1, !P2 ;  /* 0x000000010400780c */ /* 0x000fc80005744070 */
[----:B------:R-:W-:-:S04]  /*5550*/  SEL R2, RZ, 0x1, !P2 ;  /* 0x00000001ff027807 */ /* 0x000fc80005000000 */
[--C-:B------:R-:W-:Y:S01]  /*5560*/  LOP3.LUT R8, R2, R8, R3.reuse, 0x96, !PT ;  /* 0x0000000802087212 */ /* 0x100fe200078e9603 */
[----:B------:R-:W-:Y:S01]  /*5570*/  IMAD.MOV.U32 R2, RZ, RZ, -0x1 ;  /* 0xffffffffff027424 */ /* 0x000fe200078e00ff */
[----:B------:R-:W-:Y:S01]  /*5580*/  PRMT R3, RZ, 0x7610, R3 ;  /* 0x00007610ff037816 */ /* 0x000fe20000000003 */
[----:B------:R-:W-:Y:S06]  /*5590*/  @P1 BRA `(.L_x_107) ;  /* 0x0000000400541947 */ /* 0x000fec0003800000 */
[----:B------:R-:W0:Y:S01]  /*55a0*/  S2UR UR7, SR_CTAID.X ;  /* 0x00000000000779c3 */ /* 0x000e220000002500 */
[----:B------:R-:W-:Y:S01]  /*55b0*/  ULDC.64 UR8, c[0x0][0x628] ;  /* 0x00018a0000087ab9 */ /* 0x000fe20000000a00 */
[----:B------:R-:W-:Y:S01]  /*55c0*/  ULDC UR10, c[0x0][0x150] ;  /* 0x00005400000a7ab9 */ /* 0x000fe20000000800 */
[----:B------:R-:W-:Y:S01]  /*55d0*/  ISETP.NE.U32.AND P1, PT, RZ, UR8, PT ;  /* 0x00000008ff007c0c */ /* 0x000fe2000bf25070 */
[----:B------:R-:W-:Y:S01]  /*55e0*/  ULDC UR11, c[0x0][0x630] ;  /* 0x00018c00000b7ab9 */ /* 0x000fe20000000800 */
[----:B------:R-:W-:Y:S01]  /*55f0*/  ULDC UR14, c[0x0][0x154] ;  /* 0x00005500000e7ab9 */ /* 0x000fe20000000800 */
[----:B------:R-:W-:Y:S01]  /*5600*/  IMAD.MOV.U32 R2, RZ, RZ, R16 ;  /* 0x000000ffff027224 */ /* 0x000fe200078e0010 */
[----:B------:R-:W-:Y:S01]  /*5610*/  ISETP.NE.AND.EX P1, PT, RZ, UR9, PT, P1 ;  /* 0x00000009ff007c0c */ /* 0x000fe2000bf25310 */
[----:B------:R-:W1:Y:S01]  /*5620*/  S2UR UR12, SR_CTAID.Y ;  /* 0x00000000000c79c3 */ /* 0x000e620000002600 */
[----:B0-----:R-:W-:-:S05]  /*5630*/  I2FP.F32.U32 R3, UR7 ;  /* 0x0000000700037c45 */ /* 0x001fca0008201000 */
[----:B------:R-:W-:Y:S01]  /*5640*/  FMUL R10, R3, UR10 ;  /* 0x0000000a030a7c20 */ /* 0x000fe20008400000 */
[----:B------:R-:W-:-:S05]  /*5650*/  IMAD.MOV.U32 R3, RZ, RZ, R17 ;  /* 0x000000ffff037224 */ /* 0x000fca00078e0011 */
[----:B------:R-:W-:Y:S05]  /*5660*/  @!P1 BRA `(.L_x_108) ;  /* 0x0000000000289947 */ /* 0x000fea0003800000 */
[----:B------:R-:W-:Y:S02]  /*5670*/  ULDC UR10, c[0x0][0x634] ;  /* 0x00018d00000a7ab9 */ /* 0x000fe40000000800 */
[----:B------:R-:W-:-:S05]  /*5680*/  IADD3 R7, P1, R16, UR10, RZ ;  /* 0x0000000a10077c10 */ /* 0x000fca000ff3e0ff */
[----:B------:R-:W-:-:S04]  /*5690*/  IMAD.X R11, RZ, RZ, R17, P1 ;  /* 0x000000ffff0b7224 */ /* 0x000fc800008e0611 */
[----:B------:R-:W-:-:S04]  /*56a0*/  IMAD.WIDE.U32 R4, R11, UR8, RZ ;  /* 0x000000080b047c25 */ /* 0x000fc8000f8e00ff */
[----:B------:R-:W-:-:S04]  /*56b0*/  IMAD.WIDE.U32 R4, P1, R7, UR9, R4 ;  /* 0x0000000907047c25 */ /* 0x000fc8000f820004 */
[----:B------:R-:W-:-:S04]  /*56c0*/  IMAD.WIDE.U32 R6, R7, UR8, RZ ;  /* 0x0000000807067c25 */ /* 0x000fc8000f8e00ff */
[----:B------:R-:W-:Y:S01]  /*56d0*/  IMAD.X R3, RZ, RZ, RZ, P1 ;  /* 0x000000ffff037224 */ /* 0x000fe200008e06ff */
[----:B------:R-:W-:Y:S01]  /*56e0*/  IADD3 RZ, P1, R7, R4, RZ ;  /* 0x0000000407ff7210 */ /* 0x000fe20007f3e0ff */
[----:B------:R-:W-:-:S04]  /*56f0*/  IMAD.MOV.U32 R2, RZ, RZ, R5 ;  /* 0x000000ffff027224 */ /* 0x000fc800078e0005 */
[----:B------:R-:W-:-:S08]  /*5700*/  IMAD.WIDE.U32.X R2, R11, UR9, R2, P1 ;  /* 0x000000090b027c25 */ /* 0x000fd000088e0402 */
.L_x_108:
[--C-:B------:R-:W-:Y:S01]  /*5710*/  SHF.R.U64 R19, R2, UR11, R3.reuse ;  /* 0x0000000b02137c19 */ /* 0x100fe20008001203 */
[----:B------:R-:W0:Y:S01]  /*5720*/  F2I.U32.TRUNC.NTZ R10, R10 ;  /* 0x0000000a000a7305 */ /* 0x000e22000020f000 */
[----:B------:R-:W-:Y:S01]  /*5730*/  SHF.R.U32.HI R2, RZ, UR11, R3 ;  /* 0x0000000bff027c19 */ /* 0x000fe20008011603 */
[----:B------:R-:W-:Y:S01]  /*5740*/  ULDC.64 UR8, c[0x0][0x620] ;  /* 0x0001880000087ab9 */ /* 0x000fe20000000a00 */
[----:B------:R-:W-:Y:S01]  /*5750*/  IADD3 R5, P1, RZ, -R19, RZ ;  /* 0x80000013ff057210 */ /* 0x000fe20007f3e0ff */
[----:B------:R-:W2:Y:S01]  /*5760*/  LDC R15, c[0x0][0x610] ;  /* 0x00018400ff0f7b82 */ /* 0x000ea20000000800 */
[----:B-1----:R-:W-:Y:S01]  /*5770*/  I2FP.F32.U32 R4, UR12 ;  /* 0x0000000c00047c45 */ /* 0x002fe20008201000 */
[----:B------:R-:W-:Y:S01]  /*5780*/  ULDC UR11, c[0x0][0x658] ;  /* 0x00019600000b7ab9 */ /* 0x000fe20000000800 */
[----:B------:R-:W-:Y:S01]  /*5790*/  ULDC UR16, c[0x0][0x648] ;  /* 0x0001920000107ab9 */ /* 0x000fe20000000800 */
[----:B------:R-:W-:Y:S02]  /*57a0*/  IMAD.X R2, RZ, RZ, ~R2, P1 ;  /* 0x000000ffff027224 */ /* 0x000fe400008e0e02 */
[----:B------:R-:W-:Y:S01]  /*57b0*/  FMUL R6, R4, UR14 ;  /* 0x0000000e04067c20 */ /* 0x000fe20008400000 */
[----:B------:R-:W-:Y:S01]  /*57c0*/  ULDC.64 UR14, c[0x0][0x640] ;  /* 0x00019000000e7ab9 */ /* 0x000fe20000000a00 */
[----:B------:R-:W-:Y:S01]  /*57d0*/  IMAD R4, R2, UR8, RZ ;  /* 0x0000000802047c24 */ /* 0x000fe2000f8e02ff */
[----:B------:R-:W-:Y:S01]  /*57e0*/  ISETP.NE.U32.AND P1, PT, RZ, UR14, PT ;  /* 0x0000000eff007c0c */ /* 0x000fe2000bf25070 */
[C---:B------:R-:W-:Y:S01]  /*57f0*/  IMAD.WIDE.U32 R2, R5.reuse, UR8, R16 ;  /* 0x0000000805027c25 */ /* 0x040fe2000f8e0010 */
[----:B0-----:R-:W-:Y:S01]  /*5800*/  R2UR UR8, R10 ;  /* 0x000000000a0872ca */ /* 0x001fe200000e0000 */
[----:B------:R-:W0:Y:S01]  /*5810*/  F2I.U32.TRUNC.NTZ R6, R6 ;  /* 0x0000000600067305 */ /* 0x000e22000020f000 */
[----:B------:R-:W-:Y:S01]  /*5820*/  ISETP.NE.AND.EX P1, PT, RZ, UR15, PT, P1 ;  /* 0x0000000fff007c0c */ /* 0x000fe2000bf25310 */
[----:B------:R-:W-:Y:S01]  /*5830*/  IMAD R5, R5, UR9, R4 ;  /* 0x0000000905057c24 */ /* 0x000fe2000f8e0204 */
[----:B------:R-:W-:-:S03]  /*5840*/  ULDC UR9, c[0x0][0x618] ;  /* 0x0001860000097ab9 */ /* 0x000fc60000000800 */
[----:B------:R-:W-:-:S05]  /*5850*/  IMAD.IADD R3, R3, 0x1, R5 ;  /* 0x0000000103037824 */ /* 0x000fca00078e0205 */
[--C-:B------:R-:W-:Y:S02]  /*5860*/  SHF.R.U64 R10, R2, UR9, R3.reuse ;  /* 0x00000009020a7c19 */ /* 0x100fe40008001203 */
[----:B------:R-:W-:Y:S01]  /*5870*/  SHF.R.U32.HI R3, RZ, UR9, R3 ;  /* 0x00000009ff037c19 */ /* 0x000fe20008011603 */
[----:B------:R-:W-:Y:S01]  /*5880*/  ULDC UR9, c[0x0][0x608] ;  /* 0x0001820000097ab9 */ /* 0x000fe20000000800 */
[----:B0-----:R-:W-:Y:S02]  /*5890*/  R2UR UR10, R6 ;  /* 0x00000000060a72ca */ /* 0x001fe400000e0000 */
[--C-:B------:R-:W-:Y:S02]  /*58a0*/  SHF.R.U64 R12, R10, UR9, R3.reuse ;  /* 0x000000090a0c7c19 */ /* 0x100fe40008001203 */
[----:B------:R-:W-:Y:S01]  /*58b0*/  SHF.R.U32.HI R3, RZ, UR9, R3 ;  /* 0x00000009ff037c19 */ /* 0x000fe20008011603 */
[----:B------:R-:W-:-:S03]  /*58c0*/  UIADD3 UR9, -UR8, URZ, URZ ;  /* 0x0000003f08097290 */ /* 0x000fc6000fffe13f */
[--C-:B------:R-:W-:Y:S01]  /*58d0*/  SHF.R.U64 R13, R12, UR11, R3.reuse ;  /* 0x0000000b0c0d7c19 */ /* 0x100fe20008001203 */
[----:B------:R-:W-:Y:S01]  /*58e0*/  ULDC UR8, c[0x0][0x144] ;  /* 0x0000510000087ab9 */ /* 0x000fe20000000800 */
[----:B------:R-:W-:-:S03]  /*58f0*/  SHF.R.U32.HI R3, RZ, UR11, R3 ;  /* 0x0000000bff037c19 */ /* 0x000fc60008011603 */
[----:B------:R-:W-:Y:S01]  /*5900*/  IMAD.MOV.U32 R2, RZ, RZ, R13 ;  /* 0x000000ffff027224 */ /* 0x000fe200078e000d */
[----:B------:R-:W-:Y:S06]  /*5910*/  @!P1 BRA `(.L_x_109) ;  /* 0x0000000000289947 */ /* 0x000fec0003800000 */
        /* <DEDUP_REMOVED lines=10> */
.L_x_109:
[----:B------:R-:W-:Y:S01]  /*59c0*/  UISETP.NE.AND UP0, UPT, UR38, URZ, UPT ;  /* 0x0000003f2600728c */ /* 0x000fe2000bf05270 */
[----:B------:R-:W-:Y:S01]  /*59d0*/  SHF.R.U64 R3, R2, UR16, R3 ;  /* 0x0000001002037c19 */ /* 0x000fe20008001203 */
[----:B------:R-:W-:Y:S01]  /*59e0*/  UIADD3 UR10, -UR10, URZ, URZ ;  /* 0x0000003f0a0a7290 */ /* 0x000fe2000fffe13f */
[----:B------:R-:W-:Y:S01]  /*59f0*/  LOP3.LUT R2, R12, UR6, RZ, 0xc0, !PT ;  /* 0x000000060c027c12 */ /* 0x000fe2000f8ec0ff */
[----:B------:R-:W-:Y:S01]  /*5a00*/  UIMAD UR7, UR8, UR9, UR7 ;  /* 0x00000009080772a4 */ /* 0x000fe2000f8e0207 */
[----:B------:R-:W-:Y:S01]  /*5a10*/  LOP3.LUT R5, R10, UR4, RZ, 0xc0, !PT ;  /* 0x000000040a057c12 */ /* 0x000fe2000f8ec0ff */
[----:B------:R-:W-:Y:S01]  /*5a20*/  IMAD.MOV R4, RZ, RZ, -R3 ;  /* 0x000000ffff047224 */ /* 0x000fe200078e0a03 */
[----:B------:R-:W-:Y:S01]  /*5a30*/  ULDC UR8, c[0x0][0x148] ;  /* 0x0000520000087ab9 */ /* 0x000fe20000000800 */
[----:B------:R-:W-:Y:S01]  /*5a40*/  IMAD R18, R3, UR5, R2 ;  /* 0x0000000503127c24 */ /* 0x000fe2000f8e0202 */
[----:B------:R-:W-:Y:S01]  /*5a50*/  PLOP3.LUT P1, PT, PT, PT, UP0, 0x80, 0x0 ;  /* 0x000000000000781c */ /* 0x000fe20003f2f008 */
[----:B------:R-:W-:Y:S01]  /*5a60*/  IMAD.MOV.U32 R3, RZ, RZ, 0x1 ;  /* 0x00000001ff037424 */ /* 0x000fe200078e00ff */
[----:B------:R-:W-:-:S03]  /*5a70*/  @UP0 UIMAD UR7, UR8, UR10, UR12 ;  /* 0x0000000a080702a4 */ /* 0x000fc6000f8e020c */
[----:B------:R-:W-:Y:S02]  /*5a80*/  ULDC UR8, c[0x0][0x638] ;  /* 0x00018e0000087ab9 */ /* 0x000fe40000000800 */
[----:B------:R-:W-:Y:S02]  /*5a90*/  IMAD R2, R4, UR8, R13 ;  /* 0x0000000804027c24 */ /* 0x000fe4000f8e020d */
[----:B--2---:R-:W-:Y:S01]  /*5aa0*/  IMAD R18, R18, R15, UR7 ;  /* 0x0000000712127e24 */ /* 0x004fe2000f8e020f */
[----:B------:R-:W-:Y:S02]  /*5ab0*/  ULDC UR7, c[0x0][0x600] ;  /* 0x0001800000077ab9 */ /* 0x000fe40000000800 */
[----:B------:R-:W-:-:S05]  /*5ac0*/  IMAD R5, R2, UR7, R5 ;  /* 0x0000000702057c24 */ /* 0x000fca000f8e0205 */
[----:B------:R-:W-:Y:S02]  /*5ad0*/  SEL R2, R5, R18, !P1 ;  /* 0x0000001205027207 */ /* 0x000fe40004800000 */
[----:B------:R-:W-:-:S07]  /*5ae0*/  SEL R18, R18, R5, !P1 ;  /* 0x0000000512127207 */ /* 0x000fce0004800000 */
.L_x_107:
[----:B------:R-:W-:Y:S05]  /*5af0*/  BSYNC B1 ;  /* 0x0000000000017941 */ /* 0x000fea0003800000 */
.L_x_106:
[----:B------:R-:W-:-:S13]  /*5b00*/  LOP3.LUT P1, RZ, R3, 0xff, RZ, 0xc0, !PT ;  /* 0x000000ff03ff7812 */ /* 0x000fda000782c0ff */
[----:B------:R-:W-:Y:S05]  /*5b10*/  @P1 BRA `(.L_x_110) ;  /* 0xfffffff400101947 */ /* 0x000fea000383ffff */
[----:B------:R-:W-:Y:S05]  /*5b20*/  BSYNC B0 ;  /* 0x0000000000007941 */ /* 0x000fea0003800000 */
.L_x_98:
[----:B------:R-:W-:-:S03]  /*5b30*/  UMOV UR7, 0xffffffff ;  /* 0xffffffff00077882 */ /* 0x000fc60000000000 */
[----:B------:R-:W-:Y:S05]  /*5b40*/  BRA.DIV UR7, `(.L_x_111) ;  /* 0x0000000207fc7947 */ /* 0x000fea000b800000 */
[----:B------:R-:W-:-:S13]  /*5b50*/  ELECT P6, URZ, PT ;  /* 0x00000000003f782f */ /* 0x000fda00038c0000 */
.L_x_125:
[----:B------:R-:W-:Y:S04]  /*5b60*/  BSSY B0, `(.L_x_112) ;  /* 0x000001a000007945 */ /* 0x000fe80003800000 */
[----:B------:R-:W-:Y:S05]  /*5b70*/  @!P6 BRA `(.L_x_113) ;  /* 0x000000000060e947 */ /* 0x000fea0003800000 */
[----:B------:R-:W-:-:S04]  /*5b80*/  ULOP3.LUT UR7, UR40, 0x2, URZ, 0xfc, !UPT ;  /* 0x0000000228077892 */ /* 0x000fc8000f8efc3f */
[----:B------:R-:W-:-:S06]  /*5b90*/  UISETP.NE.AND UP0, UPT, UR7, 0x3, UPT ;  /* 0x000000030700788c */ /* 0x000fcc000bf05270 */
[----:B------:R-:W-:-:S13]  /*5ba0*/  PLOP3.LUT P0, PT, PT, PT, UP0, 0x80, 0x0 ;  /* 0x000000000000781c */ /* 0x000fda0003f0f008 */
[----:B------:R-:W-:Y:S05]  /*5bb0*/  @!P0 BRA `(.L_x_114) ;  /* 0x0000000000048947 */ /* 0x000fea0003800000 */
[----:B------:R-:W-:Y:S01]  /*5bc0*/  BPT.TRAP 0x1 ;  /* 0x000000040000795c */ /* 0x000fe20000300000 */
.L_x_114:
[----:B------:R-:W0:Y:S01]  /*5bd0*/  S2R R3, SR_CgaCtaId ;  /* 0x0000000000037919 */ /* 0x000e220000008800 */
[----:B------:R-:W-:-:S04]  /*5be0*/  MOV R2, 0x400 ;  /* 0x0000040000027802 */ /* 0x000fc80000000f00 */
[----:B0-----:R-:W-:Y:S02]  /*5bf0*/  LEA R3, R3, R2, 0x18 ;  /* 0x0000000203037211 */ /* 0x001fe400078ec0ff */
[----:B------:R-:W-:-:S03]  /*5c00*/  SHF.L.U32 R2, R8, 0x1f, RZ ;  /* 0x0000001f08027819 */ /* 0x000fc600000006ff */
[----:B------:R-:W-:-:S04]  /*5c10*/  VIADD R3, R3, 0x10 ;  /* 0x0000001003037836 */ /* 0x000fc80000000000 */
[C---:B------:R-:W-:Y:S02]  /*5c20*/  IMAD R7, R0.reuse, 0x8, R3 ;  /* 0x0000000800077824 */ /* 0x040fe400078e0203 */
[----:B------:R-:W-:Y:S02]  /*5c30*/  VIADD R0, R0, 0x1 ;  /* 0x0000000100007836 */ /* 0x000fe40000000000 */
[----:B------:R-:W0:Y:S03]  /*5c40*/  SYNCS.PHASECHK.TRANS64.TRYWAIT P0, [R7+URZ], R2 ;  /* 0x00000002070075a7 */ /* 0x000e26000800017f */
[----:B------:R-:W-:-:S04]  /*5c50*/  ISETP.NE.AND P1, PT, R0, 0x2, PT ;  /* 0x000000020000780c */ /* 0x000fc80003f25270 */
[----:B------:R-:W-:Y:S02]  /*5c60*/  SEL R5, RZ, 0x1, P1 ;  /* 0x00000001ff057807 */ /* 0x000fe40000800000 */
[----:B------:R-:W-:Y:S02]  /*5c70*/  SEL R0, R0, RZ, P1 ;  /* 0x000000ff00007207 */ /* 0x000fe40000800000 */
[----:B------:R-:W-:Y:S01]  /*5c80*/  LOP3.LUT R5, R8, R5, RZ, 0x3c, !PT ;  /* 0x0000000508057212 */ /* 0x000fe200078e3cff */
[----:B0-----:R-:W-:Y:S06]  /*5c90*/  @!P0 BRA `(.L_x_115) ;  /* 0x0000000000c88947 */ /* 0x001fec0003800000 */
.L_x_126:
[----:B------:R-:W-:Y:S01]  /*5ca0*/  IMAD R3, R0, 0x8, R3 ;  /* 0x0000000800037824 */ /* 0x000fe200078e0203 */
[----:B------:R-:W-:-:S07]  /*5cb0*/  SHF.L.U32 R0, R5, 0x1f, RZ ;  /* 0x0000001f05007819 */ /* 0x000fce00000006ff */
.L_x_116:
[----:B-1----:R1:W2:Y:S02]  /*5cc0*/  SYNCS.PHASECHK.TRANS64.TRYWAIT P0, [R3+URZ], R0 ;  /* 0x00000000030075a7 */ /* 0x0022a4000800017f */
[----:B--2---:R-:W-:Y:S05]  /*5cd0*/  @!P0 NANOSLEEP.SYNCS 0x989680 ;  /* 0x009896800000895d */ /* 0x004fea0003900000 */
[----:B------:R-:W2:Y:S02]  /*5ce0*/  @!P0 SYNCS.PHASECHK.TRANS64 P0, [R3+URZ], R0 ;  /* 0x00000000030085a7 */ /* 0x000ea4000800007f */
[----:B--2---:R-:W-:Y:S05]  /*5cf0*/  @!P0 BRA `(.L_x_116) ;  /* 0xfffffffc00f08947 */ /* 0x004fea000383ffff */
.L_x_113:
[----:B------:R-:W-:Y:S05]  /*5d00*/  BSYNC B0 ;  /* 0x0000000000007941 */ /* 0x000fea0003800000 */
.L_x_112:
[----:B------:R-:W-:Y:S05]  /*5d10*/  EXIT ;  /* 0x000000000000794d */ /* 0x000fea0003800000 */
.L_x_14:
[----:B0-----:R0:W1:Y:S02]  /*5d20*/  SYNCS.PHASECHK.TRANS64.TRYWAIT P0, [R63+URZ+-0x8], R0 ;  /* 0xfffff8003f0075a7 */ /* 0x001064000800017f */
[----:B-1----:R-:W-:Y:S05]  /*5d30*/  @!P0 NANOSLEEP.SYNCS 0x989680 ;  /* 0x009896800000895d */ /* 0x002fea0003900000 */
[----:B------:R-:W1:Y:S02]  /*5d40*/  @!P0 SYNCS.PHASECHK.TRANS64 P0, [R63+URZ+-0x8], R0 ;  /* 0xfffff8003f0085a7 */ /* 0x000e64000800007f */
[----:B-1----:R-:W-:Y:S05]  /*5d50*/  @!P0 BRA `(.L_x_14) ;  /* 0xfffffffc00f08947 */ /* 0x002fea000383ffff */
[----:B------:R-:W-:Y:S05]  /*5d60*/  BRA `(.L_x_117) ;  /* 0xffffffb8004c7947 */ /* 0x000fea000383ffff */
.L_x_19:
[----:B-1----:R1:W2:Y:S02]  /*5d70*/  SYNCS.PHASECHK.TRANS64.TRYWAIT P1, [R3+URZ], R0 ;  /* 0x00000000030075a7 */ /* 0x0022a4000802017f */
[----:B--2---:R-:W-:Y:S05]  /*5d80*/  @!P1 NANOSLEEP.SYNCS 0x989680 ;  /* 0x009896800000995d */ /* 0x004fea0003900000 */
[----:B------:R-:W2:Y:S02]  /*5d90*/  @!P1 SYNCS.PHASECHK.TRANS64 P1, [R3+URZ], R0 ;  /* 0x00000000030095a7 */ /* 0x000ea4000802007f */
[----:B--2---:R-:W-:Y:S05]  /*5da0*/  @!P1 BRA `(.L_x_19) ;  /* 0xfffffffc00f09947 */ /* 0x004fea000383ffff */
[----:B------:R-:W-:Y:S05]  /*5db0*/  BRA `(.L_x_18) ;  /* 0xffffffb800bc7947 */ /* 0x000fea000383ffff */
.L_x_24:
[----:B-1----:R-:W-:-:S04]  /*5dc0*/  IMAD.U32 R4, RZ, RZ, UR4 ;  /* 0x00000004ff047e24 */ /* 0x002fc8000f8e00ff */
[----:B------:R1:W2:Y:S03]  /*5dd0*/  SYNCS.PHASECHK.TRANS64.TRYWAIT P1, [R4+URZ], R3 ;  /* 0x00000003040075a7 */ /* 0x0002a6000802017f */
[----:B--2---:R-:W-:Y:S05]  /*5de0*/  @!P1 NANOSLEEP.SYNCS 0x989680 ;  /* 0x009896800000995d */ /* 0x004fea0003900000 */
[----:B------:R-:W2:Y:S02]  /*5df0*/  @!P1 SYNCS.PHASECHK.TRANS64 P1, [R4+URZ], R3 ;  /* 0x00000003040095a7 */ /* 0x000ea4000802007f */
[----:B--2---:R-:W-:Y:S05]  /*5e00*/  @!P1 BRA `(.L_x_24) ;  /* 0xfffffffc00ec9947 */ /* 0x004fea000383ffff */
[----:B------:R-:W-:Y:S05]  /*5e10*/  BRA `(.L_x_23) ;  /* 0xffffffbc00e47947 */ /* 0x000fea000383ffff */
.L_x_30:
[----:B--2---:R2:W3:Y:S02]  /*5e20*/  SYNCS.PHASECHK.TRANS64.TRYWAIT P0, [R63+URZ+0x8], R0 ;  /* 0x000008003f0075a7 */ /* 0x0044e4000800017f */
[----:B---3--:R-:W-:Y:S05]  /*5e30*/  @!P0 NANOSLEEP.SYNCS 0x989680 ;  /* 0x009896800000895d */ /* 0x008fea0003900000 */
[----:B------:R-:W3:Y:S02]  /*5e40*/  @!P0 SYNCS.PHASECHK.TRANS64 P0, [R63+URZ+0x8], R0 ;  /* 0x000008003f0085a7 */ /* 0x000ee4000800007f */
[----:B---3--:R-:W-:Y:S05]  /*5e50*/  @!P0 BRA `(.L_x_30) ;  /* 0xfffffffc00f08947 */ /* 0x008fea000383ffff */
[----:B------:R-:W-:Y:S05]  /*5e60*/  BRA `(.L_x_118) ;  /* 0xffffffc4005c7947 */ /* 0x000fea000383ffff */
.L_x_99:
[----:B------:R-:W-:Y:S01]  /*5e70*/  BSSY B1, `(.L_x_119) ;  /* 0x0000006000017945 */ /* 0x000fe20003800000 */
[----:B------:R-:W-:-:S07]  /*5e80*/  IMAD.MOV.U32 R15, RZ, RZ, -0x1 ;  /* 0xffffffffff0f7424 */ /* 0x000fce00078e00ff */
[----:B------:R-:W-:Y:S05]  /*5e90*/  WARPSYNC.COLLECTIVE R15, `(.L_x_120) ;  /* 0x000000000f0c7348 */ /* 0x000fea0003c00000 */
[----:B------:R-:W-:Y:S02]  /*5ea0*/  ELECT P6, UR62, PT ;  /* 0x00000000003e782f */ /* 0x000fe400038c0000 */
[----:B------:R-:W-:Y:S01]  /*5eb0*/  MOV R14, UR62 ;  /* 0x0000003e000e7c02 */ /* 0x000fe20008000f00 */
[----:B------:R-:W-:Y:S10]  /*5ec0*/  ENDCOLLECTIVE ;  /* 0x000000000000791b */ /* 0x000ff40003800000 */
.L_x_120:
[----:B------:R-:W-:Y:S05]  /*5ed0*/  BSYNC B1 ;  /* 0x0000000000017941 */ /* 0x000fea0003800000 */
.L_x_119:
[----:B------:R-:W-:Y:S05]  /*5ee0*/  BRA `(.L_x_121) ;  /* 0xfffffff000287947 */ /* 0x000fea000383ffff */
.L_x_102:
[----:B-1----:R1:W2:Y:S02]  /*5ef0*/  SYNCS.PHASECHK.TRANS64.TRYWAIT P1, [R7+URZ+0x10], R4 ;  /* 0x00001004070075a7 */ /* 0x0022a4000802017f */
[----:B--2---:R-:W-:Y:S05]  /*5f00*/  @!P1 NANOSLEEP.SYNCS 0x989680 ;  /* 0x009896800000995d */ /* 0x004fea0003900000 */
[----:B------:R-:W2:Y:S02]  /*5f10*/  @!P1 SYNCS.PHASECHK.TRANS64 P1, [R7+URZ+0x10], R4 ;  /* 0x00001004070095a7 */ /* 0x000ea4000802007f */
[----:B--2---:R-:W-:Y:S05]  /*5f20*/  @!P1 BRA `(.L_x_102) ;  /* 0xfffffffc00f09947 */ /* 0x004fea000383ffff */
[----:B------:R-:W-:Y:S05]  /*5f30*/  BRA `(.L_x_122) ;  /* 0xfffffff0005c7947 */ /* 0x000fea000383ffff */
.L_x_111:
[----:B------:R-:W-:Y:S01]  /*5f40*/  BSSY B0, `(.L_x_123) ;  /* 0x0000006000007945 */ /* 0x000fe20003800000 */
[----:B------:R-:W-:-:S07]  /*5f50*/  IMAD.MOV.U32 R15, RZ, RZ, -0x1 ;  /* 0xffffffffff0f7424 */ /* 0x000fce00078e00ff */
[----:B------:R-:W-:Y:S05]  /*5f60*/  WARPSYNC.COLLECTIVE R15, `(.L_x_124) ;  /* 0x000000000f0c7348 */ /* 0x000fea0003c00000 */
[----:B------:R-:W-:Y:S02]  /*5f70*/  ELECT P6, UR62, PT ;  /* 0x00000000003e782f */ /* 0x000fe400038c0000 */
[----:B------:R-:W-:Y:S01]  /*5f80*/  MOV R14, UR62 ;  /* 0x0000003e000e7c02 */ /* 0x000fe20008000f00 */
[----:B------:R-:W-:Y:S10]  /*5f90*/  ENDCOLLECTIVE ;  /* 0x000000000000791b */ /* 0x000ff40003800000 */
.L_x_124:
[----:B------:R-:W-:Y:S05]  /*5fa0*/  BSYNC B0 ;  /* 0x0000000000007941 */ /* 0x000fea0003800000 */
.L_x_123:
[----:B------:R-:W-:Y:S05]  /*5fb0*/  BRA `(.L_x_125) ;  /* 0xfffffff800e87947 */ /* 0x000fea000383ffff */
.L_x_115:
[----:B0-----:R0:W1:Y:S02]  /*5fc0*/  SYNCS.PHASECHK.TRANS64.TRYWAIT P0, [R7+URZ], R2 ;  /* 0x00000002070075a7 */ /* 0x001064000800017f */
[----:B-1----:R-:W-:Y:S05]  /*5fd0*/  @!P0 NANOSLEEP.SYNCS 0x989680 ;  /* 0x009896800000895d */ /* 0x002fea0003900000 */
[----:B------:R-:W1:Y:S02]  /*5fe0*/  @!P0 SYNCS.PHASECHK.TRANS64 P0, [R7+URZ], R2 ;  /* 0x00000002070085a7 */ /* 0x000e64000800007f */
[----:B-1----:R-:W-:Y:S05]  /*5ff0*/  @!P0 BRA `(.L_x_115) ;  /* 0xfffffffc00f08947 */ /* 0x002fea000383ffff */
[----:B------:R-:W-:Y:S05]  /*6000*/  BRA `(.L_x_126) ;  /* 0xfffffffc00247947 */ /* 0x000fea000383ffff */
.L_x_127:
[----:B------:R-:W-:-:S00]  /*6010*/  BRA `(.L_x_127) ;  /* 0xfffffffc00fc7947 */ /* 0x000fc0000383ffff */
[----:B------:R-:W-:-:S00]  /*6020*/  NOP ;  /* 0x0000000000007918 */ /* 0x000fc00000000000 */
        /* <DEDUP_REMOVED lines=13> */
.L_x_128:


//--------------------- .nv.global.init           --------------------------
	.section	.nv.global.init,"aw",@progbits
.nv.global.init:
	.type		$str$22,@object
	.size		$str$22,($str$23 - $str$22)
$str$22:
        /*0000*/ 	.byte	0x6b, 0x5f, 0x74, 0x69, 0x6c, 0x65, 0x5f, 0x63, 0x6f, 0x75, 0x6e, 0x74, 0x20, 0x3e, 0x3d, 0x20
        /*0010*/ 	.byte	0x31, 0x00
	.type		$str$23,@object
	.size		$str$23,(__unnamed_1 - $str$23)
$str$23:
        /*0012*/ 	.byte	0x2f, 0x74, 0x6d, 0x70, 0x2f, 0x63, 0x75, 0x74, 0x6c, 0x61, 0x73, 0x73, 0x5f, 0x73, 0x77, 0x65
        /*0022*/ 	.byte	0x65, 0x70, 0x5f, 0x73, 0x72, 0x63, 0x2f, 0x69, 0x6e, 0x63, 0x6c, 0x75, 0x64, 0x65, 0x2f, 0x63
        /*0032*/ 	.byte	0x75, 0x74, 0x6c, 0x61, 0x73, 0x73, 0x2f, 0x67, 0x65, 0x6d, 0x6d, 0x2f, 0x63, 0x6f, 0x6c, 0x6c
        /*0042*/ 	.byte	0x65, 0x63, 0x74, 0x69, 0x76, 0x65, 0x2f, 0x73, 0x6d, 0x39, 0x30, 0x5f, 0x6d, 0x6d, 0x61, 0x5f
        /*0052*/ 	.byte	0x74, 0x6d, 0x61, 0x5f, 0x67, 0x6d, 0x6d, 0x61, 0x5f, 0x73, 0x73, 0x5f, 0x77, 0x61, 0x72, 0x70
        /*0062*/ 	.byte	0x73, 0x70, 0x65, 0x63, 0x69, 0x61, 0x6c, 0x69, 0x7a, 0x65, 0x64, 0x2e, 0x68, 0x70, 0x70, 0x00
	.type		__unnamed_1,@object
	.size		__unnamed_1,(.L_0 - __unnamed_1)
__unnamed_1:
        /*0072*/ 	.byte	0x76, 0x6f, 0x69, 0x64, 0x20, 0x63, 0x75, 0x74, 0x6c, 0x61, 0x73, 0x73, 0x3a, 0x3a, 0x67, 0x65
        /* <DEDUP_REMOVED lines=176> */
        /*0b82*/ 	.byte	0x65, 0x6e, 0x74, 0x69, 0x74, 0x79, 0x5d, 0x00
.L_0:


//--------------------- .nv.shared._ZN7cutlass13device_kernelINS_4gemm6kernel13GemmUniversalIN4cute5tupleIJiiiiEEENS1_10collective13CollectiveMmaINS1_34MainloopSm90TmaGmmaWarpSpecializedILi2ENS5_IJNS4_1CILi1EEESB_SB_EEENS1_32KernelTmaWarpSpecializedPingpongEEENS5_IJNSA_ILi64EEESF_SF_EEENS_10tfloat32_tENS5_IJlSB_lEEESH_SI_NS4_8TiledMMAINS4_8MMA_AtomIJNS4_4SM904GMMA29MMA_64x64x8_F32TF32TF32_SS_TNILNSM_7ScaleInE1ELSO_1EEEEEENS4_6LayoutISC_NS5_IJNSA_ILi0EEESS_SS_EEEEENS5_IJNS4_10UnderscoreESV_SV_EEEEENS4_13SM90_TMA_LOADENS4_14ComposedLayoutINS4_7SwizzleILi3ELi4ELi3EEENS4_18smem_ptr_flag_bitsILi32EEENSR_INS5_IJNSA_ILi8EEENSA_ILi32EEEEEENS5_IJS15_SB_EEEEEEEvNS4_8identityESY_S19_vS1A_EENS_8epilogue10collective6detail29Sm90TmaWarpSpecializedAdapterINS1D_15DefaultEpilogueISH_SI_SI_NS1C_6thread17LinearCombinationISH_Li1EffLNS1H_9ScaleType4KindE0ELNS_15FloatRoundStyleE2ESH_EENS1_15EpilogueDefaultEEEEEvvEEEEvNT_6ParamsE --------------------------
	.section	.nv.shared._ZN7cutlass13device_kernelINS_4gemm6kernel13GemmUniversalIN4cute5tupleIJiiiiEEENS1_10collective13CollectiveMmaINS1_34MainloopSm90TmaGmmaWarpSpecializedILi2ENS5_IJNS4_1CILi1EEESB_SB_EEENS1_32KernelTmaWarpSpecializedPingpongEEENS5_IJNSA_ILi64EEESF_SF_EEENS_10tfloat32_tENS5_IJlSB_lEEESH_SI_NS4_8TiledMMAINS4_8MMA_AtomIJNS4_4SM904GMMA29MMA_64x64x8_F32TF32TF32_SS_TNILNSM_7ScaleInE1ELSO_1EEEEEENS4_6LayoutISC_NS5_IJNSA_ILi0EEESS_SS_EEEEENS5_IJNS4_10UnderscoreESV_SV_EEEEENS4_13SM90_TMA_LOADENS4_14ComposedLayoutINS4_7SwizzleILi3ELi4ELi3EEENS4_18smem_ptr_flag_bitsILi32EEENSR_INS5_IJNSA_ILi8EEENSA_ILi32EEEEEENS5_IJS15_SB_EEEEEEEvNS4_8identityESY_S19_vS1A_EENS_8epilogue10collective6detail29Sm90TmaWarpSpecializedAdapterINS1D_15DefaultEpilogueISH_SI_SI_NS1C_6thread17LinearCombinationISH_Li1EffLNS1H_9ScaleType4KindE0ELNS_15FloatRoundStyleE2ESH_EENS1_15EpilogueDefaultEEEEEvvEEEEvNT_6ParamsE,"aw",@nobits
	.sectionflags	@""
	.align	16
	.zero		1024


//--------------------- .nv.shared.reserved.0     --------------------------
	.section	.nv.shared.reserved.0,"aw",@nobits
	.weak		__nv_reservedSMEM_offset_0_alias
	.size		__nv_reservedSMEM_offset_0_alias, 0, 0
	.other		__nv_reservedSMEM_offset_0_alias,@"STO_CUDA_RESERVED_SHARED STV_DEFAULT"
__nv_reservedSMEM_offset_0_alias:
	.zero		0


//--------------------- .nv.global                --------------------------
	.section	.nv.global,"aw",@nobits
.nv.global:
	.type		_ZN40_INTERNAL_cb06ecd1_4_k_cu_8a70fded_178894cute1_E,@object
	.size		_ZN40_INTERNAL_cb06ecd1_4_k_cu_8a70fded_178894cute1_E,(_ZN40_INTERNAL_cb06ecd1_4_k_cu_8a70fded_178894cuda3std3__45__cpo6cbeginE - _ZN40_INTERNAL_cb06ecd1_4_k_cu_8a70fded_178894cute1_E)
_ZN40_INTERNAL_cb06ecd1_4_k_cu_8a70fded_178894cute1_E:
	.zero		1
	.type		_ZN40_INTERNAL_cb06ecd1_4_k_cu_8a70fded_178894cuda3std3__45__cpo6cbeginE,@object
	.size		_ZN40_INTERNAL_cb06ecd1_4_k_cu_8a70fded_178894cuda3std3__45__cpo6cbeginE,(_ZN40_INTERNAL_cb06ecd1_4_k_cu_8a70fded_178894cuda3std3__48in_placeE - _ZN40_INTERNAL_cb06ecd1_4_k_cu_8a70fded_178894cuda3std3__45__cpo6cbeginE)
_ZN40_INTERNAL_cb06ecd1_4_k_cu_8a70fded_178894cuda3std3__45__cpo6cbeginE:
	.zero		1
	.type		_ZN40_INTERNAL_cb06ecd1_4_k_cu_8a70fded_178894cuda3std3__48in_placeE,@object
	.size		_ZN40_INTERNAL_cb06ecd1_4_k_cu_8a70fded_178894cuda3std3__48in_placeE,(_ZN40_INTERNAL_cb06ecd1_4_k_cu_8a70fded_178894cuda3std6ranges3__45__cpo9iter_moveE - _ZN40_INTERNAL_cb06ecd1_4_k_cu_8a70fded_178894cuda3std3__48in_placeE)
_ZN40_INTERNAL_cb06ecd1_4_k_cu_8a70fded_178894cuda3std3__48in_placeE:
	.zero		1
	.type		_ZN40_INTERNAL_cb06ecd1_4_k_cu_8a70fded_178894cuda3std6ranges3__45__cpo9iter_moveE,@object
	.size		_ZN40_INTERNAL_cb06ecd1_4_k_cu_8a70fded_178894cuda3std6ranges3__45__cpo9iter_moveE,(_ZN40_INTERNAL_cb06ecd1_4_k_cu_8a70fded_178894cuda3std3__45__cpo5beginE - _ZN40_INTERNAL_cb06ecd1_4_k_cu_8a70fded_178894cuda3std6ranges3__45__cpo9iter_moveE)
_ZN40_INTERNAL_cb06ecd1_4_k_cu_8a70fded_178894cuda3std6ranges3__45__cpo9iter_moveE:
	.zero		1
	.type		_ZN40_INTERNAL_cb06ecd1_4_k_cu_8a70fded_178894cuda3std3__45__cpo5beginE,@object
	.size		_ZN40_INTERNAL_cb06ecd1_4_k_cu_8a70fded_178894cuda3std3__45__cpo5beginE,(_ZN40_INTERNAL_cb06ecd1_4_k_cu_8a70fded_178894cuda3std3__442_GLOBAL__N__cb06ecd1_4_k_cu_8a70fded_178896ignoreE - _ZN40_INTERNAL_cb06ecd1_4_k_cu_8a70fded_178894cuda3std3__45__cpo5beginE)
_ZN40_INTERNAL_cb06ecd1_4_k_cu_8a70fded_178894cuda3std3__45__cpo5beginE:
	.zero		1
	.type		_ZN40_INTERNAL_cb06ecd1_4_k_cu_8a70fded_178894cuda3std3__442_GLOBAL__N__cb06ecd1_4_k_cu_8a70fded_178896ignoreE,@object
	.size		_ZN40_INTERNAL_cb06ecd1_4_k_cu_8a70fded_178894cuda3std3__442_GLOBAL__N__cb06ecd1_4_k_cu_8a70fded_178896ignoreE,(_ZN40_INTERNAL_cb06ecd1_4_k_cu_8a70fded_178894cute7productE - _ZN40_INTERNAL_cb06ecd1_4_k_cu_8a70fded_178894cuda3std3__442_GLOBAL__N__cb06ecd1_4_k_cu_8a70fded_178896ignoreE)
_ZN40_INTERNAL_cb06ecd1_4_k_cu_8a70fded_178894cuda3std3__442_GLOBAL__N__cb06ecd1_4_k_cu_8a70fded_178896ignoreE:
	.zero		1
	.type		_ZN40_INTERNAL_cb06ecd1_4_k_cu_8a70fded_178894cute7productE,@object
	.size		_ZN40_INTERNAL_cb06ecd1_4_k_cu_8a70fded_178894cute7productE,(_ZN40_INTERNAL_cb06ecd1_4_k_cu_8a70fded_178894cuda3std3__45__cpo3endE - _ZN40_INTERNAL_cb06ecd1_4_k_cu_8a70fded_178894cute7productE)
_ZN40_INTERNAL_cb06ecd1_4_k_cu_8a70fded_178894cute7productE:
	.zero		1
	.type		_ZN40_INTERNAL_cb06ecd1_4_k_cu_8a70fded_178894cuda3std3__45__cpo3endE,@object
	.size		_ZN40_INTERNAL_cb06ecd1_4_k_cu_8a70fded_178894cuda3std3__45__cpo3endE,(_ZN40_INTERNAL_cb06ecd1_4_k_cu_8a70fded_178894cuda3std3__419piecewise_constructE - _ZN40_INTERNAL_cb06ecd1_4_k_cu_8a70fded_178894cuda3std3__45__cpo3endE)
_ZN40_INTERNAL_cb06ecd1_4_k_cu_8a70fded_178894cuda3std3__45__cpo3endE:
	.zero		1
	.type		_ZN40_INTERNAL_cb06ecd1_4_k_cu_8a70fded_178894cuda3std3__419piecewise_constructE,@object
	.size		_ZN40_INTERNAL_cb06ecd1_4_k_cu_8a70fded_178894cuda3std3__419piecewise_constructE,(_ZN40_INTERNAL_cb06ecd1_4_k_cu_8a70fded_178894cuda3std3__45__cpo4cendE - _ZN40_INTERNAL_cb06ecd1_4_k_cu_8a70fded_178894cuda3std3__419piecewise_constructE)
_ZN40_INTERNAL_cb06ecd1_4_k_cu_8a70fded_178894cuda3std3__419piecewise_constructE:
	.zero		1
	.type		_ZN40_INTERNAL_cb06ecd1_4_k_cu_8a70fded_178894cuda3std3__45__cpo4cendE,@object
	.size		_ZN40_INTERNAL_cb06ecd1_4_k_cu_8a70fded_178894cuda3std3__45__cpo4cendE,(_ZN40_INTERNAL_cb06ecd1_4_k_cu_8a70fded_178894cuda3std6ranges3__45__cpo4swapE - _ZN40_INTERNAL_cb06ecd1_4_k_cu_8a70fded_178894cuda3std3__45__cpo4cendE)
_ZN40_INTERNAL_cb06ecd1_4_k_cu_8a70fded_178894cuda3std3__45__cpo4cendE:
	.zero		1
	.type		_ZN40_INTERNAL_cb06ecd1_4_k_cu_8a70fded_178894cuda3std6ranges3__45__cpo4swapE,@object
	.size		_ZN40_INTERNAL_cb06ecd1_4_k_cu_8a70fded_178894cuda3std6ranges3__45__cpo4swapE,(.L_8 - _ZN40_INTERNAL_cb06ecd1_4_k_cu_8a70fded_178894cuda3std6ranges3__45__cpo4swapE)
_ZN40_INTERNAL_cb06ecd1_4_k_cu_8a70fded_178894cuda3std6ranges3__45__cpo4swapE:
	.zero		1
.L_8:


//--------------------- .nv.constant0._ZN7cutlass13device_kernelINS_4gemm6kernel13GemmUniversalIN4cute5tupleIJiiiiEEENS1_10collective13CollectiveMmaINS1_34MainloopSm90TmaGmmaWarpSpecializedILi2ENS5_IJNS4_1CILi1EEESB_SB_EEENS1_32KernelTmaWarpSpecializedPingpongEEENS5_IJNSA_ILi64EEESF_SF_EEENS_10tfloat32_tENS5_IJlSB_lEEESH_SI_NS4_8TiledMMAINS4_8MMA_AtomIJNS4_4SM904GMMA29MMA_64x64x8_F32TF32TF32_SS_TNILNSM_7ScaleInE1ELSO_1EEEEEENS4_6LayoutISC_NS5_IJNSA_ILi0EEESS_SS_EEEEENS5_IJNS4_10UnderscoreESV_SV_EEEEENS4_13SM90_TMA_LOADENS4_14ComposedLayoutINS4_7SwizzleILi3ELi4ELi3EEENS4_18smem_ptr_flag_bitsILi32EEENSR_INS5_IJNSA_ILi8EEENSA_ILi32EEEEEENS5_IJS15_SB_EEEEEEEvNS4_8identityESY_S19_vS1A_EENS_8epilogue10collective6detail29Sm90TmaWarpSpecializedAdapterINS1D_15DefaultEpilogueISH_SI_SI_NS1C_6thread17LinearCombinationISH_Li1EffLNS1H_9ScaleType4KindE0ELNS_15FloatRoundStyleE2ESH_EENS1_15EpilogueDefaultEEEEEvvEEEEvNT_6ParamsE --------------------------
	.section	.nv.constant0._ZN7cutlass13device_kernelINS_4gemm6kernel13GemmUniversalIN4cute5tupleIJiiiiEEENS1_10collective13CollectiveMmaINS1_34MainloopSm90TmaGmmaWarpSpecializedILi2ENS5_IJNS4_1CILi1EEESB_SB_EEENS1_32KernelTmaWarpSpecializedPingpongEEENS5_IJNSA_ILi64EEESF_SF_EEENS_10tfloat32_tENS5_IJlSB_lEEESH_SI_NS4_8TiledMMAINS4_8MMA_AtomIJNS4_4SM904GMMA29MMA_64x64x8_F32TF32TF32_SS_TNILNSM_7ScaleInE1ELSO_1EEEEEENS4_6LayoutISC_NS5_IJNSA_ILi0EEESS_SS_EEEEENS5_IJNS4_10UnderscoreESV_SV_EEEEENS4_13SM90_TMA_LOADENS4_14ComposedLayoutINS4_7SwizzleILi3ELi4ELi3EEENS4_18smem_ptr_flag_bitsILi32EEENSR_INS5_IJNSA_ILi8EEENSA_ILi32EEEEEENS5_IJS15_SB_EEEEEEEvNS4_8identityESY_S19_vS1A_EENS_8epilogue10collective6detail29Sm90TmaWarpSpecializedAdapterINS1D_15DefaultEpilogueISH_SI_SI_NS1C_6thread17LinearCombinationISH_Li1EffLNS1H_9ScaleType4KindE0ELNS_15FloatRoundStyleE2ESH_EENS1_15EpilogueDefaultEEEEEvvEEEEvNT_6ParamsE,"a",@progbits
	.sectionflags	@""
	.align	4
.nv.constant0._ZN7cutlass13device_kernelINS_4gemm6kernel13GemmUniversalIN4cute5tupleIJiiiiEEENS1_10collective13CollectiveMmaINS1_34MainloopSm90TmaGmmaWarpSpecializedILi2ENS5_IJNS4_1CILi1EEESB_SB_EEENS1_32KernelTmaWarpSpecializedPingpongEEENS5_IJNSA_ILi64EEESF_SF_EEENS_10tfloat32_tENS5_IJlSB_lEEESH_SI_NS4_8TiledMMAINS4_8MMA_AtomIJNS4_4SM904GMMA29MMA_64x64x8_F32TF32TF32_SS_TNILNSM_7ScaleInE1ELSO_1EEEEEENS4_6LayoutISC_NS5_IJNSA_ILi0EEESS_SS_EEEEENS5_IJNS4_10UnderscoreESV_SV_EEEEENS4_13SM90_TMA_LOADENS4_14ComposedLayoutINS4_7SwizzleILi3ELi4ELi3EEENS4_18smem_ptr_flag_bitsILi32EEENSR_INS5_IJNSA_ILi8EEENSA_ILi32EEEEEENS5_IJS15_SB_EEEEEEEvNS4_8identityESY_S19_vS1A_EENS_8epilogue10collective6detail29Sm90TmaWarpSpecializedAdapterINS1D_15DefaultEpilogueISH_SI_SI_NS1C_6thread17LinearCombinationISH_Li1EffLNS1H_9ScaleType4KindE0ELNS_15FloatRoundStyleE2ESH_EENS1_15EpilogueDefaultEEEEEvvEEEEvNT_6ParamsE:
	.zero		1664


//--------------------- SYMBOLS --------------------------

	.type		.nv.reservedSmem.offset0,@object
	.size		.nv.reservedSmem.offset0,0x4
	.type		__assertfail,@function
